







.version 5.0
.target sm_61
.address_size 64


.global .align 8 .b8 _ZTVSt9basic_iosIcSt11char_traitsIcEE[32];
.global .align 8 .b8 _ZTTSo[8];
.global .align 8 .b8 _ZTVSt15basic_streambufIcSt11char_traitsIcEE[128];
.global .align 8 .b8 _ZTVNSt7__cxx1115basic_stringbufIcSt11char_traitsIcESaIcEEE[128];
.global .align 8 .b8 _ZTTNSt7__cxx1119basic_ostringstreamIcSt11char_traitsIcESaIcEEE[8];
.global .align 8 .b8 _ZTVN10__cxxabiv119__pointer_type_infoE[8];
.global .align 8 .b8 _ZTVN10__cxxabiv120__function_type_infoE[8];
.global .align 8 .b8 _ZTVN10__cxxabiv117__class_type_infoE[8];
.global .align 8 .b8 _ZTVN10__cxxabiv120__si_class_type_infoE[8];
.global .align 8 .b8 _ZTVN3c105ErrorE[40];
.global .align 8 .b8 _ZTVN6caffe28OperatorINS_11CUDAContextEEE[136];
.global .align 8 .b8 _ZTVN6caffe223FP16MomentumSGDUpdateOpIN3c104HalfENS_11CUDAContextEEE[136];

.visible .entry _ZN6caffe279_GLOBAL__N__55_tmpxft_00007524_00000000_7_fp16_momentum_sgd_op_cpp1_ii_8083ef1b21FP16MomentumSGDKernelEiPK7__half2S3_PS1_S4_PKffbfS4_(
.param .u32 _ZN6caffe279_GLOBAL__N__55_tmpxft_00007524_00000000_7_fp16_momentum_sgd_op_cpp1_ii_8083ef1b21FP16MomentumSGDKernelEiPK7__half2S3_PS1_S4_PKffbfS4__param_0,
.param .u64 _ZN6caffe279_GLOBAL__N__55_tmpxft_00007524_00000000_7_fp16_momentum_sgd_op_cpp1_ii_8083ef1b21FP16MomentumSGDKernelEiPK7__half2S3_PS1_S4_PKffbfS4__param_1,
.param .u64 _ZN6caffe279_GLOBAL__N__55_tmpxft_00007524_00000000_7_fp16_momentum_sgd_op_cpp1_ii_8083ef1b21FP16MomentumSGDKernelEiPK7__half2S3_PS1_S4_PKffbfS4__param_2,
.param .u64 _ZN6caffe279_GLOBAL__N__55_tmpxft_00007524_00000000_7_fp16_momentum_sgd_op_cpp1_ii_8083ef1b21FP16MomentumSGDKernelEiPK7__half2S3_PS1_S4_PKffbfS4__param_3,
.param .u64 _ZN6caffe279_GLOBAL__N__55_tmpxft_00007524_00000000_7_fp16_momentum_sgd_op_cpp1_ii_8083ef1b21FP16MomentumSGDKernelEiPK7__half2S3_PS1_S4_PKffbfS4__param_4,
.param .u64 _ZN6caffe279_GLOBAL__N__55_tmpxft_00007524_00000000_7_fp16_momentum_sgd_op_cpp1_ii_8083ef1b21FP16MomentumSGDKernelEiPK7__half2S3_PS1_S4_PKffbfS4__param_5,
.param .f32 _ZN6caffe279_GLOBAL__N__55_tmpxft_00007524_00000000_7_fp16_momentum_sgd_op_cpp1_ii_8083ef1b21FP16MomentumSGDKernelEiPK7__half2S3_PS1_S4_PKffbfS4__param_6,
.param .u8 _ZN6caffe279_GLOBAL__N__55_tmpxft_00007524_00000000_7_fp16_momentum_sgd_op_cpp1_ii_8083ef1b21FP16MomentumSGDKernelEiPK7__half2S3_PS1_S4_PKffbfS4__param_7,
.param .f32 _ZN6caffe279_GLOBAL__N__55_tmpxft_00007524_00000000_7_fp16_momentum_sgd_op_cpp1_ii_8083ef1b21FP16MomentumSGDKernelEiPK7__half2S3_PS1_S4_PKffbfS4__param_8,
.param .u64 _ZN6caffe279_GLOBAL__N__55_tmpxft_00007524_00000000_7_fp16_momentum_sgd_op_cpp1_ii_8083ef1b21FP16MomentumSGDKernelEiPK7__half2S3_PS1_S4_PKffbfS4__param_9
)
{
.reg .pred %p<16>;
.reg .b16 %rs<46>;
.reg .f32 %f<4>;
.reg .b32 %r<70>;
.reg .b64 %rd<65>;


ld.param.u64 %rd17, [_ZN6caffe279_GLOBAL__N__55_tmpxft_00007524_00000000_7_fp16_momentum_sgd_op_cpp1_ii_8083ef1b21FP16MomentumSGDKernelEiPK7__half2S3_PS1_S4_PKffbfS4__param_1];
ld.param.u64 %rd18, [_ZN6caffe279_GLOBAL__N__55_tmpxft_00007524_00000000_7_fp16_momentum_sgd_op_cpp1_ii_8083ef1b21FP16MomentumSGDKernelEiPK7__half2S3_PS1_S4_PKffbfS4__param_2];
ld.param.u64 %rd19, [_ZN6caffe279_GLOBAL__N__55_tmpxft_00007524_00000000_7_fp16_momentum_sgd_op_cpp1_ii_8083ef1b21FP16MomentumSGDKernelEiPK7__half2S3_PS1_S4_PKffbfS4__param_3];
ld.param.u64 %rd20, [_ZN6caffe279_GLOBAL__N__55_tmpxft_00007524_00000000_7_fp16_momentum_sgd_op_cpp1_ii_8083ef1b21FP16MomentumSGDKernelEiPK7__half2S3_PS1_S4_PKffbfS4__param_4];
ld.param.u64 %rd22, [_ZN6caffe279_GLOBAL__N__55_tmpxft_00007524_00000000_7_fp16_momentum_sgd_op_cpp1_ii_8083ef1b21FP16MomentumSGDKernelEiPK7__half2S3_PS1_S4_PKffbfS4__param_5];
ld.param.f32 %f2, [_ZN6caffe279_GLOBAL__N__55_tmpxft_00007524_00000000_7_fp16_momentum_sgd_op_cpp1_ii_8083ef1b21FP16MomentumSGDKernelEiPK7__half2S3_PS1_S4_PKffbfS4__param_6];
ld.param.f32 %f3, [_ZN6caffe279_GLOBAL__N__55_tmpxft_00007524_00000000_7_fp16_momentum_sgd_op_cpp1_ii_8083ef1b21FP16MomentumSGDKernelEiPK7__half2S3_PS1_S4_PKffbfS4__param_8];
ld.param.u64 %rd21, [_ZN6caffe279_GLOBAL__N__55_tmpxft_00007524_00000000_7_fp16_momentum_sgd_op_cpp1_ii_8083ef1b21FP16MomentumSGDKernelEiPK7__half2S3_PS1_S4_PKffbfS4__param_9];
ld.param.u32 %r6, [_ZN6caffe279_GLOBAL__N__55_tmpxft_00007524_00000000_7_fp16_momentum_sgd_op_cpp1_ii_8083ef1b21FP16MomentumSGDKernelEiPK7__half2S3_PS1_S4_PKffbfS4__param_0];
cvta.to.global.u64 %rd23, %rd22;
ld.global.f32 %f1, [%rd23];

	{.reg .f16 low;
cvt.rn.f16.f32 low, %f1;
mov.b32 %r7, {low,low};}


	
	{.reg .f16 low;
cvt.rn.f16.f32 low, %f2;
mov.b32 %r8, {low,low};}


	
	{.reg .f16 low;
cvt.rn.f16.f32 low, %f3;
mov.b32 %r9, {low,low};}


	mov.u32 %r10, %ntid.x;
mov.u32 %r11, %ctaid.x;
mov.u32 %r12, %tid.x;
mad.lo.s32 %r13, %r10, %r11, %r12;
cvt.u64.u32	%rd64, %r13;
shr.u32 %r14, %r6, 31;
add.s32 %r15, %r6, %r14;
shr.s32 %r16, %r15, 1;
cvt.s64.s32	%rd2, %r16;
ld.param.s8 %rs3, [_ZN6caffe279_GLOBAL__N__55_tmpxft_00007524_00000000_7_fp16_momentum_sgd_op_cpp1_ii_8083ef1b21FP16MomentumSGDKernelEiPK7__half2S3_PS1_S4_PKffbfS4__param_7];
and.b16 %rs4, %rs3, 255;
setp.eq.s16	%p1, %rs4, 0;
@%p1 bra BB0_9;

setp.ge.u64	%p2, %rd64, %rd2;
@%p2 bra BB0_17;

add.s32 %r17, %r6, -1;
cvta.to.global.u64 %rd24, %rd21;
mul.wide.s32 %rd25, %r17, 2;
add.s64 %rd3, %rd24, %rd25;
cvta.to.global.u64 %rd26, %rd20;
add.s64 %rd4, %rd26, %rd25;
mov.u32 %r19, %nctaid.x;
mul.lo.s32 %r20, %r19, %r10;
cvt.u64.u32	%rd5, %r20;

	{.reg .f16 low,high;
mov.b32 {low,high}, %r9;
mov.b16 %rs5, high;}

	
	{.reg .f16 low,high;
mov.b32 {low,high}, %r8;
mov.b16 %rs10, high;}

	
	{.reg .f16 low,high;
mov.b32 {low,high}, %r7;
mov.b16 %rs14, high;}


BB0_3:
shl.b64 %rd28, %rd64, 2;
add.s64 %rd7, %rd24, %rd28;
ld.global.u32 %r23, [%rd7];
cvta.to.global.u64 %rd29, %rd17;
add.s64 %rd30, %rd29, %rd28;
ld.global.u32 %r24, [%rd30];

	{fma.rn.f16x2 %r21,%r9,%r23,%r24;
}

	cvta.to.global.u64 %rd31, %rd19;
add.s64 %rd32, %rd31, %rd28;
st.global.u32 [%rd32], %r21;
cvta.to.global.u64 %rd33, %rd18;
add.s64 %rd34, %rd33, %rd28;
ld.global.u32 %r27, [%rd34];

	{mul.f16x2 %r25,%r8,%r27;
}

	
	{fma.rn.f16x2 %r28,%r7,%r21,%r25;
}

	add.s64 %rd36, %rd26, %rd28;
st.global.u32 [%rd36], %r28;

	{fma.rn.f16x2 %r32,%r28,%r8,%r28;
}

	
	{sub.f16x2 %r36,%r32,%r25;
}

	st.global.u32 [%rd32], %r36;
setp.eq.s64	%p3, %rd21, 0;
@%p3 bra BB0_5;

ld.global.u32 %r40, [%rd7];

	{sub.f16x2 %r39,%r40,%r36;
}

	st.global.u32 [%rd7], %r39;

BB0_5:
and.b32 %r42, %r6, 1;
setp.eq.b32	%p4, %r42, 1;
setp.eq.s64	%p5, %rd64, 0;
and.pred %p6, %p5, %p4;
@!%p6 bra BB0_8;
bra.uni BB0_6;

BB0_6:
ld.global.u16 %rs8, [%rd3];
add.s64 %rd39, %rd29, %rd25;
ld.global.u16 %rs9, [%rd39];

	{fma.rn.f16 %rs6,%rs5,%rs8,%rs9;
}

	add.s64 %rd41, %rd31, %rd25;
st.global.u16 [%rd41], %rs6;
add.s64 %rd43, %rd33, %rd25;
ld.global.u16 %rs13, [%rd43];

	{mul.f16 %rs11,%rs10,%rs13;
}

	
	{fma.rn.f16 %rs15,%rs14,%rs6,%rs11;
}

	st.global.u16 [%rd4], %rs15;

	{fma.rn.f16 %rs19,%rs15,%rs10,%rs15;
}

	
	{sub.f16 %rs23,%rs19,%rs11;
}

	st.global.u16 [%rd41], %rs23;
@%p3 bra BB0_8;

ld.global.u16 %rs27, [%rd24];

	{sub.f16 %rs26,%rs27,%rs23;
}

	st.global.u16 [%rd3], %rs26;

BB0_8:
add.s64 %rd64, %rd5, %rd64;
setp.lt.u64	%p8, %rd64, %rd2;
@%p8 bra BB0_3;
bra.uni BB0_17;

BB0_9:
setp.ge.u64	%p9, %rd64, %rd2;
@%p9 bra BB0_17;

add.s32 %r47, %r6, -1;
cvta.to.global.u64 %rd45, %rd18;
mul.wide.s32 %rd46, %r47, 2;
add.s64 %rd10, %rd45, %rd46;
cvta.to.global.u64 %rd47, %rd20;
add.s64 %rd11, %rd47, %rd46;
mov.u32 %r49, %nctaid.x;
mul.lo.s32 %r50, %r49, %r10;
cvt.u64.u32	%rd12, %r50;

	{.reg .f16 low,high;
mov.b32 {low,high}, %r9;
mov.b16 %rs29, high;}

	
	{.reg .f16 low,high;
mov.b32 {low,high}, %r7;
mov.b16 %rs34, high;}

	
	{.reg .f16 low,high;
mov.b32 {low,high}, %r8;
mov.b16 %rs35, high;}


BB0_11:
cvta.to.global.u64 %rd48, %rd21;
shl.b64 %rd49, %rd64, 2;
add.s64 %rd14, %rd48, %rd49;
ld.global.u32 %r53, [%rd14];
cvta.to.global.u64 %rd50, %rd17;
add.s64 %rd51, %rd50, %rd49;
ld.global.u32 %r54, [%rd51];

	{fma.rn.f16x2 %r51,%r9,%r53,%r54;
}

	cvta.to.global.u64 %rd52, %rd19;
add.s64 %rd53, %rd52, %rd49;
st.global.u32 [%rd53], %r51;
add.s64 %rd55, %rd45, %rd49;
ld.global.u32 %r57, [%rd55];

	{mul.f16x2 %r55,%r8,%r57;
}

	
	{fma.rn.f16x2 %r58,%r7,%r51,%r55;
}

	add.s64 %rd57, %rd47, %rd49;
st.global.u32 [%rd57], %r58;
st.global.u32 [%rd53], %r58;
setp.eq.s64	%p10, %rd21, 0;
@%p10 bra BB0_13;

ld.global.u32 %r63, [%rd14];

	{sub.f16x2 %r62,%r63,%r58;
}

	st.global.u32 [%rd14], %r62;

BB0_13:
and.b32 %r65, %r6, 1;
setp.eq.b32	%p11, %r65, 1;
setp.eq.s64	%p12, %rd64, 0;
and.pred %p13, %p12, %p11;
@!%p13 bra BB0_16;
bra.uni BB0_14;

BB0_14:
add.s64 %rd15, %rd48, %rd46;
ld.global.u16 %rs32, [%rd15];
add.s64 %rd61, %rd50, %rd46;
ld.global.u16 %rs33, [%rd61];

	{fma.rn.f16 %rs30,%rs29,%rs32,%rs33;
}

	add.s64 %rd63, %rd52, %rd46;
st.global.u16 [%rd63], %rs30;
ld.global.u16 %rs38, [%rd10];

	{mul.f16 %rs36,%rs35,%rs38;
}

	
	{fma.rn.f16 %rs39,%rs34,%rs30,%rs36;
}

	st.global.u16 [%rd11], %rs39;
st.global.u16 [%rd63], %rs39;
@%p10 bra BB0_16;

ld.global.u16 %rs44, [%rd15];

	{sub.f16 %rs43,%rs44,%rs39;
}

	st.global.u16 [%rd15], %rs43;

BB0_16:
add.s64 %rd64, %rd12, %rd64;
setp.lt.u64	%p15, %rd64, %rd2;
@%p15 bra BB0_11;

BB0_17:
ret;
}


.visible .entry _ZN6caffe279_GLOBAL__N__55_tmpxft_00007524_00000000_7_fp16_momentum_sgd_op_cpp1_ii_8083ef1b25FP16MomentumSGDFP32KernelEiPK7__half2S3_PS1_S4_PKffbfS4_(
.param .u32 _ZN6caffe279_GLOBAL__N__55_tmpxft_00007524_00000000_7_fp16_momentum_sgd_op_cpp1_ii_8083ef1b25FP16MomentumSGDFP32KernelEiPK7__half2S3_PS1_S4_PKffbfS4__param_0,
.param .u64 _ZN6caffe279_GLOBAL__N__55_tmpxft_00007524_00000000_7_fp16_momentum_sgd_op_cpp1_ii_8083ef1b25FP16MomentumSGDFP32KernelEiPK7__half2S3_PS1_S4_PKffbfS4__param_1,
.param .u64 _ZN6caffe279_GLOBAL__N__55_tmpxft_00007524_00000000_7_fp16_momentum_sgd_op_cpp1_ii_8083ef1b25FP16MomentumSGDFP32KernelEiPK7__half2S3_PS1_S4_PKffbfS4__param_2,
.param .u64 _ZN6caffe279_GLOBAL__N__55_tmpxft_00007524_00000000_7_fp16_momentum_sgd_op_cpp1_ii_8083ef1b25FP16MomentumSGDFP32KernelEiPK7__half2S3_PS1_S4_PKffbfS4__param_3,
.param .u64 _ZN6caffe279_GLOBAL__N__55_tmpxft_00007524_00000000_7_fp16_momentum_sgd_op_cpp1_ii_8083ef1b25FP16MomentumSGDFP32KernelEiPK7__half2S3_PS1_S4_PKffbfS4__param_4,
.param .u64 _ZN6caffe279_GLOBAL__N__55_tmpxft_00007524_00000000_7_fp16_momentum_sgd_op_cpp1_ii_8083ef1b25FP16MomentumSGDFP32KernelEiPK7__half2S3_PS1_S4_PKffbfS4__param_5,
.param .f32 _ZN6caffe279_GLOBAL__N__55_tmpxft_00007524_00000000_7_fp16_momentum_sgd_op_cpp1_ii_8083ef1b25FP16MomentumSGDFP32KernelEiPK7__half2S3_PS1_S4_PKffbfS4__param_6,
.param .u8 _ZN6caffe279_GLOBAL__N__55_tmpxft_00007524_00000000_7_fp16_momentum_sgd_op_cpp1_ii_8083ef1b25FP16MomentumSGDFP32KernelEiPK7__half2S3_PS1_S4_PKffbfS4__param_7,
.param .f32 _ZN6caffe279_GLOBAL__N__55_tmpxft_00007524_00000000_7_fp16_momentum_sgd_op_cpp1_ii_8083ef1b25FP16MomentumSGDFP32KernelEiPK7__half2S3_PS1_S4_PKffbfS4__param_8,
.param .u64 _ZN6caffe279_GLOBAL__N__55_tmpxft_00007524_00000000_7_fp16_momentum_sgd_op_cpp1_ii_8083ef1b25FP16MomentumSGDFP32KernelEiPK7__half2S3_PS1_S4_PKffbfS4__param_9
)
{
.reg .pred %p<8>;
.reg .b16 %rs<3>;
.reg .f32 %f<58>;
.reg .b32 %r<30>;
.reg .b64 %rd<38>;


ld.param.u64 %rd12, [_ZN6caffe279_GLOBAL__N__55_tmpxft_00007524_00000000_7_fp16_momentum_sgd_op_cpp1_ii_8083ef1b25FP16MomentumSGDFP32KernelEiPK7__half2S3_PS1_S4_PKffbfS4__param_1];
ld.param.u64 %rd13, [_ZN6caffe279_GLOBAL__N__55_tmpxft_00007524_00000000_7_fp16_momentum_sgd_op_cpp1_ii_8083ef1b25FP16MomentumSGDFP32KernelEiPK7__half2S3_PS1_S4_PKffbfS4__param_2];
ld.param.u64 %rd16, [_ZN6caffe279_GLOBAL__N__55_tmpxft_00007524_00000000_7_fp16_momentum_sgd_op_cpp1_ii_8083ef1b25FP16MomentumSGDFP32KernelEiPK7__half2S3_PS1_S4_PKffbfS4__param_3];
ld.param.u64 %rd14, [_ZN6caffe279_GLOBAL__N__55_tmpxft_00007524_00000000_7_fp16_momentum_sgd_op_cpp1_ii_8083ef1b25FP16MomentumSGDFP32KernelEiPK7__half2S3_PS1_S4_PKffbfS4__param_4];
ld.param.u64 %rd17, [_ZN6caffe279_GLOBAL__N__55_tmpxft_00007524_00000000_7_fp16_momentum_sgd_op_cpp1_ii_8083ef1b25FP16MomentumSGDFP32KernelEiPK7__half2S3_PS1_S4_PKffbfS4__param_5];
ld.param.f32 %f10, [_ZN6caffe279_GLOBAL__N__55_tmpxft_00007524_00000000_7_fp16_momentum_sgd_op_cpp1_ii_8083ef1b25FP16MomentumSGDFP32KernelEiPK7__half2S3_PS1_S4_PKffbfS4__param_6];
ld.param.f32 %f11, [_ZN6caffe279_GLOBAL__N__55_tmpxft_00007524_00000000_7_fp16_momentum_sgd_op_cpp1_ii_8083ef1b25FP16MomentumSGDFP32KernelEiPK7__half2S3_PS1_S4_PKffbfS4__param_8];
ld.param.u64 %rd15, [_ZN6caffe279_GLOBAL__N__55_tmpxft_00007524_00000000_7_fp16_momentum_sgd_op_cpp1_ii_8083ef1b25FP16MomentumSGDFP32KernelEiPK7__half2S3_PS1_S4_PKffbfS4__param_9];
cvta.to.global.u64 %rd1, %rd16;
cvta.to.global.u64 %rd18, %rd17;
ld.global.f32 %f1, [%rd18];
mov.u32 %r1, %ntid.x;
mov.u32 %r2, %ctaid.x;
mov.u32 %r3, %tid.x;
mad.lo.s32 %r4, %r1, %r2, %r3;
cvt.u64.u32	%rd37, %r4;
ld.param.u32 %r5, [_ZN6caffe279_GLOBAL__N__55_tmpxft_00007524_00000000_7_fp16_momentum_sgd_op_cpp1_ii_8083ef1b25FP16MomentumSGDFP32KernelEiPK7__half2S3_PS1_S4_PKffbfS4__param_0];
shr.u32 %r6, %r5, 31;
add.s32 %r7, %r5, %r6;
shr.s32 %r8, %r7, 1;
cvt.s64.s32	%rd3, %r8;
ld.param.s8 %rs1, [_ZN6caffe279_GLOBAL__N__55_tmpxft_00007524_00000000_7_fp16_momentum_sgd_op_cpp1_ii_8083ef1b25FP16MomentumSGDFP32KernelEiPK7__half2S3_PS1_S4_PKffbfS4__param_7];
and.b16 %rs2, %rs1, 255;
setp.eq.s16	%p1, %rs2, 0;
@%p1 bra BB1_6;

setp.ge.u64	%p2, %rd37, %rd3;
@%p2 bra BB1_11;

mov.u32 %r9, %nctaid.x;
mul.lo.s32 %r10, %r9, %r1;
cvt.u64.u32	%rd4, %r10;

BB1_3:
cvta.to.global.u64 %rd19, %rd15;
shl.b64 %rd20, %rd37, 2;
add.s64 %rd6, %rd19, %rd20;
ld.global.u32 %r11, [%rd6];

	{.reg .f16 low,high;
mov.b32 {low,high},%r11;
cvt.f32.f16 %f12, low;}


	
	{.reg .f16 low,high;
mov.b32 {low,high},%r11;
cvt.f32.f16 %f13, high;}


	cvta.to.global.u64 %rd21, %rd12;
add.s64 %rd22, %rd21, %rd20;
ld.global.u32 %r13, [%rd22];

	{.reg .f16 low,high;
mov.b32 {low,high},%r13;
cvt.f32.f16 %f14, low;}


	
	{.reg .f16 low,high;
mov.b32 {low,high},%r13;
cvt.f32.f16 %f15, high;}


	fma.rn.f32 %f28, %f11, %f12, %f14;
fma.rn.f32 %f29, %f11, %f13, %f15;
cvta.to.global.u64 %rd23, %rd13;
add.s64 %rd24, %rd23, %rd20;
ld.global.u32 %r15, [%rd24];

	{.reg .f16 low,high;
mov.b32 {low,high},%r15;
cvt.f32.f16 %f16, low;}


	
	{.reg .f16 low,high;
mov.b32 {low,high},%r15;
cvt.f32.f16 %f17, high;}


	mul.rn.f32 %f22, %f10, %f16;
mul.rn.f32 %f25, %f10, %f17;
fma.rn.f32 %f18, %f1, %f28, %f22;
fma.rn.f32 %f19, %f1, %f29, %f25;

	{.reg .f16 low,high;
cvt.rn.f16.f32 low, %f18;
cvt.rn.f16.f32 high, %f19;
mov.b32 %r17, {low,high};}


	cvta.to.global.u64 %rd25, %rd14;
add.s64 %rd26, %rd25, %rd20;
st.global.u32 [%rd26], %r17;
fma.rn.f32 %f21, %f18, %f10, %f18;

	sub.rn.f32 %f20, %f21, %f22;

	fma.rn.f32 %f24, %f19, %f10, %f19;

	sub.rn.f32 %f23, %f24, %f25;

	
	{.reg .f16 low,high;
cvt.rn.f16.f32 low, %f20;
cvt.rn.f16.f32 high, %f23;
mov.b32 %r18, {low,high};}


	add.s64 %rd27, %rd1, %rd20;
st.global.u32 [%rd27], %r18;
setp.eq.s64	%p3, %rd15, 0;
@%p3 bra BB1_5;


	sub.rn.f32 %f30, %f12, %f20;

	
	sub.rn.f32 %f33, %f13, %f23;

	
	{.reg .f16 low,high;
cvt.rn.f16.f32 low, %f30;
cvt.rn.f16.f32 high, %f33;
mov.b32 %r19, {low,high};}


	st.global.u32 [%rd6], %r19;

BB1_5:
add.s64 %rd37, %rd4, %rd37;
setp.lt.u64	%p4, %rd37, %rd3;
@%p4 bra BB1_3;
bra.uni BB1_11;

BB1_6:
setp.ge.u64	%p5, %rd37, %rd3;
@%p5 bra BB1_11;

mov.u32 %r20, %nctaid.x;
mul.lo.s32 %r21, %r20, %r1;
cvt.u64.u32	%rd8, %r21;

BB1_8:
cvta.to.global.u64 %rd28, %rd15;
shl.b64 %rd29, %rd37, 2;
add.s64 %rd10, %rd28, %rd29;
ld.global.u32 %r22, [%rd10];

	{.reg .f16 low,high;
mov.b32 {low,high},%r22;
cvt.f32.f16 %f38, low;}


	
	{.reg .f16 low,high;
mov.b32 {low,high},%r22;
cvt.f32.f16 %f39, high;}


	cvta.to.global.u64 %rd30, %rd12;
add.s64 %rd31, %rd30, %rd29;
ld.global.u32 %r24, [%rd31];

	{.reg .f16 low,high;
mov.b32 {low,high},%r24;
cvt.f32.f16 %f40, low;}


	
	{.reg .f16 low,high;
mov.b32 {low,high},%r24;
cvt.f32.f16 %f41, high;}


	fma.rn.f32 %f46, %f11, %f38, %f40;
fma.rn.f32 %f47, %f11, %f39, %f41;
cvta.to.global.u64 %rd32, %rd13;
add.s64 %rd33, %rd32, %rd29;
ld.global.u32 %r26, [%rd33];

	{.reg .f16 low,high;
mov.b32 {low,high},%r26;
cvt.f32.f16 %f42, low;}


	
	{.reg .f16 low,high;
mov.b32 {low,high},%r26;
cvt.f32.f16 %f43, high;}


	mul.rn.f32 %f48, %f10, %f42;
fma.rn.f32 %f44, %f1, %f46, %f48;
mul.rn.f32 %f49, %f10, %f43;
fma.rn.f32 %f45, %f1, %f47, %f49;

	{.reg .f16 low,high;
cvt.rn.f16.f32 low, %f44;
cvt.rn.f16.f32 high, %f45;
mov.b32 %r28, {low,high};}


	cvta.to.global.u64 %rd34, %rd14;
add.s64 %rd35, %rd34, %rd29;
st.global.u32 [%rd35], %r28;
add.s64 %rd36, %rd1, %rd29;
st.global.u32 [%rd36], %r28;
setp.eq.s64	%p6, %rd15, 0;
@%p6 bra BB1_10;


	sub.rn.f32 %f50, %f38, %f44;

	
	sub.rn.f32 %f53, %f39, %f45;

	
	{.reg .f16 low,high;
cvt.rn.f16.f32 low, %f50;
cvt.rn.f16.f32 high, %f53;
mov.b32 %r29, {low,high};}


	st.global.u32 [%rd10], %r29;

BB1_10:
add.s64 %rd37, %rd8, %rd37;
setp.lt.u64	%p7, %rd37, %rd3;
@%p7 bra BB1_8;

BB1_11:
ret;
}




// ===== COMPILED SASS (sm_100) =====

	.target	sm_100

	.elftype	@"ET_EXEC"


//--------------------- .note.nv.tkinfo           --------------------------
	.section	.note.nv.tkinfo,"",@"SHT_NOTE"
	.sectionflags	@"SHF_NOTE_NV_TKINFO"
	.tkinfo
        /*0018*/ 	.word	0x00000002
        /*0030*/ 	.string	""
        /*0030*/ 	.string	"ptxas"
        /*0030*/ 	.string	"Cuda compilation tools, release 13.0, V13.0.88"
        /*0030*/ 	.string	"Build cuda_13.0.r13.0/compiler.36424714_0"
        /*0030*/ 	.string	"-arch sm_100 "



//--------------------- .note.nv.cuinfo           --------------------------
	.section	.note.nv.cuinfo,"",@"SHT_NOTE"
	.sectionflags	@"SHF_NOTE_NV_CUINFO"
        /*0018*/ 	.short	0x0002
        /*001a*/ 	.short	0x003d
        /*001c*/ 	.short	0x0082
	.zero		2


//--------------------- .nv.info                  --------------------------
	.section	.nv.info,"",@"SHT_CUDA_INFO"
	.align	4


	//----- nvinfo : EIATTR_REGCOUNT
	.align		4
        /*0000*/ 	.byte	0x04, 0x2f
        /*0002*/ 	.short	(.L_13 - .L_12)
	.align		4
.L_12:
        /*0004*/ 	.word	index@(_ZN6caffe279_GLOBAL__N__55_tmpxft_00007524_00000000_7_fp16_momentum_sgd_op_cpp1_ii_8083ef1b21FP16MomentumSGDKernelEiPK7__half2S3_PS1_S4_PKffbfS4_)
        /*0008*/ 	.word	0x0000001b


	//----- nvinfo : EIATTR_FRAME_SIZE
	.align		4
.L_13:
        /*000c*/ 	.byte	0x04, 0x11
        /*000e*/ 	.short	(.L_15 - .L_14)
	.align		4
.L_14:
        /*0010*/ 	.word	index@(_ZN6caffe279_GLOBAL__N__55_tmpxft_00007524_00000000_7_fp16_momentum_sgd_op_cpp1_ii_8083ef1b21FP16MomentumSGDKernelEiPK7__half2S3_PS1_S4_PKffbfS4_)
        /*0014*/ 	.word	0x00000000


	//----- nvinfo : EIATTR_REGCOUNT
	.align		4
.L_15:
        /*0018*/ 	.byte	0x04, 0x2f
        /*001a*/ 	.short	(.L_17 - .L_16)
	.align		4
.L_16:
        /*001c*/ 	.word	index@(_ZN6caffe279_GLOBAL__N__55_tmpxft_00007524_00000000_7_fp16_momentum_sgd_op_cpp1_ii_8083ef1b25FP16MomentumSGDFP32KernelEiPK7__half2S3_PS1_S4_PKffbfS4_)
        /*0020*/ 	.word	0x00000017


	//----- nvinfo : EIATTR_FRAME_SIZE
	.align		4
.L_17:
        /*0024*/ 	.byte	0x04, 0x11
        /*0026*/ 	.short	(.L_19 - .L_18)
	.align		4
.L_18:
        /*0028*/ 	.word	index@(_ZN6caffe279_GLOBAL__N__55_tmpxft_00007524_00000000_7_fp16_momentum_sgd_op_cpp1_ii_8083ef1b25FP16MomentumSGDFP32KernelEiPK7__half2S3_PS1_S4_PKffbfS4_)
        /*002c*/ 	.word	0x00000000


	//----- nvinfo : EIATTR_MIN_STACK_SIZE
	.align		4
.L_19:
        /*0030*/ 	.byte	0x04, 0x12
        /*0032*/ 	.short	(.L_21 - .L_20)
	.align		4
.L_20:
        /*0034*/ 	.word	index@(_ZN6caffe279_GLOBAL__N__55_tmpxft_00007524_00000000_7_fp16_momentum_sgd_op_cpp1_ii_8083ef1b25FP16MomentumSGDFP32KernelEiPK7__half2S3_PS1_S4_PKffbfS4_)
        /*0038*/ 	.word	0x00000000


	//----- nvinfo : EIATTR_MIN_STACK_SIZE
	.align		4
.L_21:
        /*003c*/ 	.byte	0x04, 0x12
        /*003e*/ 	.short	(.L_23 - .L_22)
	.align		4
.L_22:
        /*0040*/ 	.word	index@(_ZN6caffe279_GLOBAL__N__55_tmpxft_00007524_00000000_7_fp16_momentum_sgd_op_cpp1_ii_8083ef1b21FP16MomentumSGDKernelEiPK7__half2S3_PS1_S4_PKffbfS4_)
        /*0044*/ 	.word	0x00000000
.L_23:


//--------------------- .nv.compat                --------------------------
	.section	.nv.compat,"",@"SHT_CUDA_COMPAT_INFO"
	.align	4
        /*0000*/ 	.byte	0x02, 0x09, 0x00, 0x00, 0x02, 0x02, 0x01, 0x00, 0x02, 0x05, 0x05, 0x00, 0x03, 0x07, 0x01, 0x01
        /*0010*/ 	.byte	0x02, 0x03, 0x00, 0x00, 0x02, 0x06, 0x01, 0x00, 0x04, 0x0b, 0x08, 0x00, 0x09, 0x00, 0x00, 0x00
        /*0020*/ 	.byte	0x00, 0x00, 0x00, 0x00


//--------------------- .nv.info._ZN6caffe279_GLOBAL__N__55_tmpxft_00007524_00000000_7_fp16_momentum_sgd_op_cpp1_ii_8083ef1b25FP16MomentumSGDFP32KernelEiPK7__half2S3_PS1_S4_PKffbfS4_ --------------------------
	.section	.nv.info._ZN6caffe279_GLOBAL__N__55_tmpxft_00007524_00000000_7_fp16_momentum_sgd_op_cpp1_ii_8083ef1b25FP16MomentumSGDFP32KernelEiPK7__half2S3_PS1_S4_PKffbfS4_,"",@"SHT_CUDA_INFO"
	.sectionflags	@""
	.align	4


	//----- nvinfo : EIATTR_CUDA_API_VERSION
	.align		4
        /*0000*/ 	.byte	0x04, 0x37
        /*0002*/ 	.short	(.L_25 - .L_24)
.L_24:
        /*0004*/ 	.word	0x00000082


	//----- nvinfo : EIATTR_KPARAM_INFO
	.align		4
.L_25:
        /*0008*/ 	.byte	0x04, 0x17
        /*000a*/ 	.short	(.L_27 - .L_26)
.L_26:
        /*000c*/ 	.word	0x00000000
        /*0010*/ 	.short	0x0009
        /*0012*/ 	.short	0x0040
        /*0014*/ 	.byte	0x00, 0xf0, 0x21, 0x00


	//----- nvinfo : EIATTR_KPARAM_INFO
	.align		4
.L_27:
        /*0018*/ 	.byte	0x04, 0x17
        /*001a*/ 	.short	(.L_29 - .L_28)
.L_28:
        /*001c*/ 	.word	0x00000000
        /*0020*/ 	.short	0x0008
        /*0022*/ 	.short	0x0038
        /*0024*/ 	.byte	0x00, 0xf0, 0x11, 0x00


	//----- nvinfo : EIATTR_KPARAM_INFO
	.align		4
.L_29:
        /*0028*/ 	.byte	0x04, 0x17
        /*002a*/ 	.short	(.L_31 - .L_30)
.L_30:
        /*002c*/ 	.word	0x00000000
        /*0030*/ 	.short	0x0007
        /*0032*/ 	.short	0x0034
        /*0034*/ 	.byte	0x00, 0xf0, 0x05, 0x00


	//----- nvinfo : EIATTR_KPARAM_INFO
	.align		4
.L_31:
        /*0038*/ 	.byte	0x04, 0x17
        /*003a*/ 	.short	(.L_33 - .L_32)
.L_32:
        /*003c*/ 	.word	0x00000000
        /*0040*/ 	.short	0x0006
        /*0042*/ 	.short	0x0030
        /*0044*/ 	.byte	0x00, 0xf0, 0x11, 0x00


	//----- nvinfo : EIATTR_KPARAM_INFO
	.align		4
.L_33:
        /*0048*/ 	.byte	0x04, 0x17
        /*004a*/ 	.short	(.L_35 - .L_34)
.L_34:
        /*004c*/ 	.word	0x00000000
        /*0050*/ 	.short	0x0005
        /*0052*/ 	.short	0x0028
        /*0054*/ 	.byte	0x00, 0xf0, 0x21, 0x00


	//----- nvinfo : EIATTR_KPARAM_INFO
	.align		4
.L_35:
        /*0058*/ 	.byte	0x04, 0x17
        /*005a*/ 	.short	(.L_37 - .L_36)
.L_36:
        /*005c*/ 	.word	0x00000000
        /*0060*/ 	.short	0x0004
        /*0062*/ 	.short	0x0020
        /*0064*/ 	.byte	0x00, 0xf0, 0x21, 0x00


	//----- nvinfo : EIATTR_KPARAM_INFO
	.align		4
.L_37:
        /*0068*/ 	.byte	0x04, 0x17
        /*006a*/ 	.short	(.L_39 - .L_38)
.L_38:
        /*006c*/ 	.word	0x00000000
        /*0070*/ 	.short	0x0003
        /*0072*/ 	.short	0x0018
        /*0074*/ 	.byte	0x00, 0xf0, 0x21, 0x00


	//----- nvinfo : EIATTR_KPARAM_INFO
	.align		4
.L_39:
        /*0078*/ 	.byte	0x04, 0x17
        /*007a*/ 	.short	(.L_41 - .L_40)
.L_40:
        /*007c*/ 	.word	0x00000000
        /*0080*/ 	.short	0x0002
        /*0082*/ 	.short	0x0010
        /*0084*/ 	.byte	0x00, 0xf0, 0x21, 0x00


	//----- nvinfo : EIATTR_KPARAM_INFO
	.align		4
.L_41:
        /*0088*/ 	.byte	0x04, 0x17
        /*008a*/ 	.short	(.L_43 - .L_42)
.L_42:
        /*008c*/ 	.word	0x00000000
        /*0090*/ 	.short	0x0001
        /*0092*/ 	.short	0x0008
        /*0094*/ 	.byte	0x00, 0xf0, 0x21, 0x00


	//----- nvinfo : EIATTR_KPARAM_INFO
	.align		4
.L_43:
        /*0098*/ 	.byte	0x04, 0x17
        /*009a*/ 	.short	(.L_45 - .L_44)
.L_44:
        /*009c*/ 	.word	0x00000000
        /*00a0*/ 	.short	0x0000
        /*00a2*/ 	.short	0x0000
        /*00a4*/ 	.byte	0x00, 0xf0, 0x11, 0x00


	//----- nvinfo : EIATTR_SPARSE_MMA_MASK
	.align		4
.L_45:
        /*00a8*/ 	.byte	0x03, 0x50
        /*00aa*/ 	.short	0x0000


	//----- nvinfo : EIATTR_MAXREG_COUNT
	.align		4
        /*00ac*/ 	.byte	0x03, 0x1b
        /*00ae*/ 	.short	0x00ff


	//----- nvinfo : EIATTR_MERCURY_ISA_VERSION
	.align		4
        /*00b0*/ 	.byte	0x03, 0x5f
        /*00b2*/ 	.short	0x0101


	//----- nvinfo : EIATTR_VRC_CTA_INIT_COUNT
	.align		4
        /*00b4*/ 	.byte	0x02, 0x4a
	.zero		1
	.zero		1


	//----- nvinfo : EIATTR_EXIT_INSTR_OFFSETS
	.align		4
        /*00b8*/ 	.byte	0x04, 0x1c
        /*00ba*/ 	.short	(.L_47 - .L_46)


	//   ....[0]....
.L_46:
        /*00bc*/ 	.word	0x00000140


	//   ....[1]....
        /*00c0*/ 	.word	0x000004e0


	//   ....[2]....
        /*00c4*/ 	.word	0x00000510


	//   ....[3]....
        /*00c8*/ 	.word	0x00000860


	//----- nvinfo : EIATTR_CRS_STACK_SIZE
	.align		4
.L_47:
        /*00cc*/ 	.byte	0x04, 0x1e
        /*00ce*/ 	.short	(.L_49 - .L_48)
.L_48:
        /*00d0*/ 	.word	0x00000000


	//----- nvinfo : EIATTR_CBANK_PARAM_SIZE
	.align		4
.L_49:
        /*00d4*/ 	.byte	0x03, 0x19
        /*00d6*/ 	.short	0x0048


	//----- nvinfo : EIATTR_PARAM_CBANK
	.align		4
        /*00d8*/ 	.byte	0x04, 0x0a
        /*00da*/ 	.short	(.L_51 - .L_50)
	.align		4
.L_50:
        /*00dc*/ 	.word	index@(.nv.constant0._ZN6caffe279_GLOBAL__N__55_tmpxft_00007524_00000000_7_fp16_momentum_sgd_op_cpp1_ii_8083ef1b25FP16MomentumSGDFP32KernelEiPK7__half2S3_PS1_S4_PKffbfS4_)
        /*00e0*/ 	.short	0x0380
        /*00e2*/ 	.short	0x0048


	//----- nvinfo : EIATTR_SW_WAR
	.align		4
.L_51:
        /*00e4*/ 	.byte	0x04, 0x36
        /*00e6*/ 	.short	(.L_53 - .L_52)
.L_52:
        /*00e8*/ 	.word	0x00000008
.L_53:


//--------------------- .nv.info._ZN6caffe279_GLOBAL__N__55_tmpxft_00007524_00000000_7_fp16_momentum_sgd_op_cpp1_ii_8083ef1b21FP16MomentumSGDKernelEiPK7__half2S3_PS1_S4_PKffbfS4_ --------------------------
	.section	.nv.info._ZN6caffe279_GLOBAL__N__55_tmpxft_00007524_00000000_7_fp16_momentum_sgd_op_cpp1_ii_8083ef1b21FP16MomentumSGDKernelEiPK7__half2S3_PS1_S4_PKffbfS4_,"",@"SHT_CUDA_INFO"
	.sectionflags	@""
	.align	4


	//----- nvinfo : EIATTR_CUDA_API_VERSION
	.align		4
        /*0000*/ 	.byte	0x04, 0x37
        /*0002*/ 	.short	(.L_55 - .L_54)
.L_54:
        /*0004*/ 	.word	0x00000082


	//----- nvinfo : EIATTR_KPARAM_INFO
	.align		4
.L_55:
        /*0008*/ 	.byte	0x04, 0x17
        /*000a*/ 	.short	(.L_57 - .L_56)
.L_56:
        /*000c*/ 	.word	0x00000000
        /*0010*/ 	.short	0x0009
        /*0012*/ 	.short	0x0040
        /*0014*/ 	.byte	0x00, 0xf0, 0x21, 0x00


	//----- nvinfo : EIATTR_KPARAM_INFO
	.align		4
.L_57:
        /*0018*/ 	.byte	0x04, 0x17
        /*001a*/ 	.short	(.L_59 - .L_58)
.L_58:
        /*001c*/ 	.word	0x00000000
        /*0020*/ 	.short	0x0008
        /*0022*/ 	.short	0x0038
        /*0024*/ 	.byte	0x00, 0xf0, 0x11, 0x00


	//----- nvinfo : EIATTR_KPARAM_INFO
	.align		4
.L_59:
        /*0028*/ 	.byte	0x04, 0x17
        /*002a*/ 	.short	(.L_61 - .L_60)
.L_60:
        /*002c*/ 	.word	0x00000000
        /*0030*/ 	.short	0x0007
        /*0032*/ 	.short	0x0034
        /*0034*/ 	.byte	0x00, 0xf0, 0x05, 0x00


	//----- nvinfo : EIATTR_KPARAM_INFO
	.align		4
.L_61:
        /*0038*/ 	.byte	0x04, 0x17
        /*003a*/ 	.short	(.L_63 - .L_62)
.L_62:
        /*003c*/ 	.word	0x00000000
        /*0040*/ 	.short	0x0006
        /*0042*/ 	.short	0x0030
        /*0044*/ 	.byte	0x00, 0xf0, 0x11, 0x00


	//----- nvinfo : EIATTR_KPARAM_INFO
	.align		4
.L_63:
        /*0048*/ 	.byte	0x04, 0x17
        /*004a*/ 	.short	(.L_65 - .L_64)
.L_64:
        /*004c*/ 	.word	0x00000000
        /*0050*/ 	.short	0x0005
        /*0052*/ 	.short	0x0028
        /*0054*/ 	.byte	0x00, 0xf0, 0x21, 0x00


	//----- nvinfo : EIATTR_KPARAM_INFO
	.align		4
.L_65:
        /*0058*/ 	.byte	0x04, 0x17
        /*005a*/ 	.short	(.L_67 - .L_66)
.L_66:
        /*005c*/ 	.word	0x00000000
        /*0060*/ 	.short	0x0004
        /*0062*/ 	.short	0x0020
        /*0064*/ 	.byte	0x00, 0xf0, 0x21, 0x00


	//----- nvinfo : EIATTR_KPARAM_INFO
	.align		4
.L_67:
        /*0068*/ 	.byte	0x04, 0x17
        /*006a*/ 	.short	(.L_69 - .L_68)
.L_68:
        /*006c*/ 	.word	0x00000000
        /*0070*/ 	.short	0x0003
        /*0072*/ 	.short	0x0018
        /*0074*/ 	.byte	0x00, 0xf0, 0x21, 0x00


	//----- nvinfo : EIATTR_KPARAM_INFO
	.align		4
.L_69:
        /*0078*/ 	.byte	0x04, 0x17
        /*007a*/ 	.short	(.L_71 - .L_70)
.L_70:
        /*007c*/ 	.word	0x00000000
        /*0080*/ 	.short	0x0002
        /*0082*/ 	.short	0x0010
        /*0084*/ 	.byte	0x00, 0xf0, 0x21, 0x00


	//----- nvinfo : EIATTR_KPARAM_INFO
	.align		4
.L_71:
        /*0088*/ 	.byte	0x04, 0x17
        /*008a*/ 	.short	(.L_73 - .L_72)
.L_72:
        /*008c*/ 	.word	0x00000000
        /*0090*/ 	.short	0x0001
        /*0092*/ 	.short	0x0008
        /*0094*/ 	.byte	0x00, 0xf0, 0x21, 0x00


	//----- nvinfo : EIATTR_KPARAM_INFO
	.align		4
.L_73:
        /*0098*/ 	.byte	0x04, 0x17
        /*009a*/ 	.short	(.L_75 - .L_74)
.L_74:
        /*009c*/ 	.word	0x00000000
        /*00a0*/ 	.short	0x0000
        /*00a2*/ 	.short	0x0000
        /*00a4*/ 	.byte	0x00, 0xf0, 0x11, 0x00


	//----- nvinfo : EIATTR_SPARSE_MMA_MASK
	.align		4
.L_75:
        /*00a8*/ 	.byte	0x03, 0x50
        /*00aa*/ 	.short	0x0000


	//----- nvinfo : EIATTR_MAXREG_COUNT
	.align		4
        /*00ac*/ 	.byte	0x03, 0x1b
        /*00ae*/ 	.short	0x00ff


	//----- nvinfo : EIATTR_MERCURY_ISA_VERSION
	.align		4
        /*00b0*/ 	.byte	0x03, 0x5f
        /*00b2*/ 	.short	0x0101


	//----- nvinfo : EIATTR_VRC_CTA_INIT_COUNT
	.align		4
        /*00b4*/ 	.byte	0x02, 0x4a
	.zero		1
	.zero		1


	//----- nvinfo : EIATTR_EXIT_INSTR_OFFSETS
	.align		4
        /*00b8*/ 	.byte	0x04, 0x1c
        /*00ba*/ 	.short	(.L_77 - .L_76)


	//   ....[0]....
.L_76:
        /*00bc*/ 	.word	0x00000190


	//   ....[1]....
        /*00c0*/ 	.word	0x00000680


	//   ....[2]....
        /*00c4*/ 	.word	0x000006b0


	//   ....[3]....
        /*00c8*/ 	.word	0x00000b50


	//----- nvinfo : EIATTR_CRS_STACK_SIZE
	.align		4
.L_77:
        /*00cc*/ 	.byte	0x04, 0x1e
        /*00ce*/ 	.short	(.L_79 - .L_78)
.L_78:
        /*00d0*/ 	.word	0x00000000


	//----- nvinfo : EIATTR_CBANK_PARAM_SIZE
	.align		4
.L_79:
        /*00d4*/ 	.byte	0x03, 0x19
        /*00d6*/ 	.short	0x0048


	//----- nvinfo : EIATTR_PARAM_CBANK
	.align		4
        /*00d8*/ 	.byte	0x04, 0x0a
        /*00da*/ 	.short	(.L_81 - .L_80)
	.align		4
.L_80:
        /*00dc*/ 	.word	index@(.nv.constant0._ZN6caffe279_GLOBAL__N__55_tmpxft_00007524_00000000_7_fp16_momentum_sgd_op_cpp1_ii_8083ef1b21FP16MomentumSGDKernelEiPK7__half2S3_PS1_S4_PKffbfS4_)
        /*00e0*/ 	.short	0x0380
        /*00e2*/ 	.short	0x0048


	//----- nvinfo : EIATTR_SW_WAR
	.align		4
.L_81:
        /*00e4*/ 	.byte	0x04, 0x36
        /*00e6*/ 	.short	(.L_83 - .L_82)
.L_82:
        /*00e8*/ 	.word	0x00000008
.L_83:


//--------------------- .nv.callgraph             --------------------------
	.section	.nv.callgraph,"",@"SHT_CUDA_CALLGRAPH"
	.align	4
	.sectionentsize	8
	.align		4
        /*0000*/ 	.word	0x00000000
	.align		4
        /*0004*/ 	.word	0xffffffff
	.align		4
        /*0008*/ 	.word	0x00000000
	.align		4
        /*000c*/ 	.word	0xfffffffe
	.align		4
        /*0010*/ 	.word	0x00000000
	.align		4
        /*0014*/ 	.word	0xfffffffd
	.align		4
        /*0018*/ 	.word	0x00000000
	.align		4
        /*001c*/ 	.word	0xfffffffc


//--------------------- .nv.constant4             --------------------------
	.section	.nv.constant4,"a",@progbits
	.align	8
	.align		8
.nv.constant4:
        /*0000*/ 	.dword	_ZTVSt9basic_iosIcSt11char_traitsIcEE
	.align		8
        /*0008*/ 	.dword	_ZTTSo
	.align		8
        /*0010*/ 	.dword	_ZTVSt15basic_streambufIcSt11char_traitsIcEE
	.align		8
        /*0018*/ 	.dword	_ZTVNSt7__cxx1115basic_stringbufIcSt11char_traitsIcESaIcEEE
	.align		8
        /*0020*/ 	.dword	_ZTTNSt7__cxx1119basic_ostringstreamIcSt11char_traitsIcESaIcEEE
	.align		8
        /*0028*/ 	.dword	_ZTVN10__cxxabiv119__pointer_type_infoE
	.align		8
        /*0030*/ 	.dword	_ZTVN10__cxxabiv120__function_type_infoE
	.align		8
        /*0038*/ 	.dword	_ZTVN10__cxxabiv117__class_type_infoE
	.align		8
        /*0040*/ 	.dword	_ZTVN10__cxxabiv120__si_class_type_infoE
	.align		8
        /*0048*/ 	.dword	_ZTVN3c105ErrorE
	.align		8
        /*0050*/ 	.dword	_ZTVN6caffe28OperatorINS_11CUDAContextEEE
	.align		8
        /*0058*/ 	.dword	_ZTVN6caffe223FP16MomentumSGDUpdateOpIN3c104HalfENS_11CUDAContextEEE


//--------------------- .text._ZN6caffe279_GLOBAL__N__55_tmpxft_00007524_00000000_7_fp16_momentum_sgd_op_cpp1_ii_8083ef1b25FP16MomentumSGDFP32KernelEiPK7__half2S3_PS1_S4_PKffbfS4_ --------------------------
	.section	.text._ZN6caffe279_GLOBAL__N__55_tmpxft_00007524_00000000_7_fp16_momentum_sgd_op_cpp1_ii_8083ef1b25FP16MomentumSGDFP32KernelEiPK7__half2S3_PS1_S4_PKffbfS4_,"ax",@progbits
	.align	128
        .global         _ZN6caffe279_GLOBAL__N__55_tmpxft_00007524_00000000_7_fp16_momentum_sgd_op_cpp1_ii_8083ef1b25FP16MomentumSGDFP32KernelEiPK7__half2S3_PS1_S4_PKffbfS4_
        .type           _ZN6caffe279_GLOBAL__N__55_tmpxft_00007524_00000000_7_fp16_momentum_sgd_op_cpp1_ii_8083ef1b25FP16MomentumSGDFP32KernelEiPK7__half2S3_PS1_S4_PKffbfS4_,@function
        .size           _ZN6caffe279_GLOBAL__N__55_tmpxft_00007524_00000000_7_fp16_momentum_sgd_op_cpp1_ii_8083ef1b25FP16MomentumSGDFP32KernelEiPK7__half2S3_PS1_S4_PKffbfS4_,(.L_x_16 - _ZN6caffe279_GLOBAL__N__55_tmpxft_00007524_00000000_7_fp16_momentum_sgd_op_cpp1_ii_8083ef1b25FP16MomentumSGDFP32KernelEiPK7__half2S3_PS1_S4_PKffbfS4_)
        .other          _ZN6caffe279_GLOBAL__N__55_tmpxft_00007524_00000000_7_fp16_momentum_sgd_op_cpp1_ii_8083ef1b25FP16MomentumSGDFP32KernelEiPK7__half2S3_PS1_S4_PKffbfS4_,@"STO_CUDA_ENTRY STV_DEFAULT"
_ZN6caffe279_GLOBAL__N__55_tmpxft_00007524_00000000_7_fp16_momentum_sgd_op_cpp1_ii_8083ef1b25FP16MomentumSGDFP32KernelEiPK7__half2S3_PS1_S4_PKffbfS4_:
.text._ZN6caffe279_GLOBAL__N__55_tmpxft_00007524_00000000_7_fp16_momentum_sgd_op_cpp1_ii_8083ef1b25FP16MomentumSGDFP32KernelEiPK7__half2S3_PS1_S4_PKffbfS4_:
[----:B------:R-:W-:Y:S01]  /*0000*/  LDC R1, c[0x0][0x37c] ;  /* 0x0000df00ff017b82 */ /* 0x000fe20000000800 */
[----:B------:R-:W0:Y:S01]  /*0010*/  LDCU.U8 UR5, c[0x0][0x3b4] ;  /* 0x00007680ff0577ac */ /* 0x000e220008000000 */
[----:B------:R-:W1:Y:S06]  /*0020*/  S2R R4, SR_CTAID.X ;  /* 0x0000000000047919 */ /* 0x000e6c0000002500 */
[----:B------:R-:W2:Y:S01]  /*0030*/  LDC.64 R2, c[0x0][0x3a8] ;  /* 0x0000ea00ff027b82 */ /* 0x000ea20000000a00 */
[----:B------:R-:W3:Y:S01]  /*0040*/  LDCU UR4, c[0x0][0x380] ;  /* 0x00007000ff0477ac */ /* 0x000ee20008000800 */
[----:B------:R-:W1:Y:S01]  /*0050*/  S2R R5, SR_TID.X ;  /* 0x0000000000057919 */ /* 0x000e620000002100 */
[----:B------:R-:W2:Y:S01]  /*0060*/  LDCU.64 UR8, c[0x0][0x358] ;  /* 0x00006b00ff0877ac */ /* 0x000ea20008000a00 */
[----:B------:R-:W1:Y:S01]  /*0070*/  LDCU UR6, c[0x0][0x360] ;  /* 0x00006c00ff0677ac */ /* 0x000e620008000800 */
[----:B0-----:R-:W-:-:S04]  /*0080*/  UPRMT UR5, UR5, 0x8880, URZ ;  /* 0x0000888005057896 */ /* 0x001fc800080000ff */
[----:B------:R-:W-:-:S04]  /*0090*/  UPRMT UR5, UR5, 0x7710, URZ ;  /* 0x0000771005057896 */ /* 0x000fc800080000ff */
[----:B------:R-:W-:Y:S01]  /*00a0*/  ULOP3.LUT UP0, URZ, UR5, 0xff, URZ, 0xc0, !UPT ;  /* 0x000000ff05ff7892 */ /* 0x000fe2000f80c0ff */
[----:B--2---:R1:W5:Y:S01]  /*00b0*/  LDG.E R0, desc[UR8][R2.64] ;  /* 0x0000000802007981 */ /* 0x004362000c1e1900 */
[----:B---3--:R-:W-:-:S04]  /*00c0*/  ULEA.HI UR4, UR4, UR4, URZ, 0x1 ;  /* 0x0000000404047291 */ /* 0x008fc8000f8f08ff */
[----:B------:R-:W-:-:S04]  /*00d0*/  USHF.R.S32.HI UR4, URZ, 0x1, UR4 ;  /* 0x00000001ff047899 */ /* 0x000fc80008011404 */
[----:B------:R-:W-:Y:S01]  /*00e0*/  USHF.R.S32.HI UR7, URZ, 0x1f, UR4 ;  /* 0x0000001fff077899 */ /* 0x000fe20008011404 */
[----:B-1----:R-:W-:Y:S02]  /*00f0*/  IMAD R3, R4, UR6, R5 ;  /* 0x0000000604037c24 */ /* 0x002fe4000f8e0205 */
[----:B------:R-:W-:Y:S01]  /*0100*/  IMAD.MOV.U32 R2, RZ, RZ, RZ ;  /* 0x000000ffff027224 */ /* 0x000fe200078e00ff */
[----:B------:R-:W-:Y:S08]  /*0110*/  BRA.U !UP0, `(.L_x_0) ;  /* 0x0000000108f47547 */ /* 0x000ff0000b800000 */
[----:B------:R-:W-:-:S04]  /*0120*/  ISETP.GE.U32.AND P0, PT, R3, UR4, PT ;  /* 0x0000000403007c0c */ /* 0x000fc8000bf06070 */
[----:B------:R-:W-:-:S13]  /*0130*/  ISETP.GE.U32.AND.EX P0, PT, R2, UR7, PT, P0 ;  /* 0x0000000702007c0c */ /* 0x000fda000bf06100 */
[----:B------:R-:W-:Y:S05]  /*0140*/  @P0 EXIT ;  /* 0x000000000000094d */ /* 0x000fea0003800000 */
[----:B------:R-:W0:Y:S01]  /*0150*/  LDCU.64 UR10, c[0x0][0x3c0] ;  /* 0x00007800ff0a77ac */ /* 0x000e220008000a00 */
[----:B------:R-:W-:Y:S01]  /*0160*/  BSSY.RECONVERGENT B0, `(.L_x_1) ;  /* 0x0000037000007945 */ /* 0x000fe20003800200 */
[----:B------:R-:W1:Y:S01]  /*0170*/  LDCU UR5, c[0x0][0x370] ;  /* 0x00006e00ff0577ac */ /* 0x000e620008000800 */
[----:B------:R-:W2:Y:S01]  /*0180*/  LDCU UR14, c[0x0][0x3b8] ;  /* 0x00007700ff0e77ac */ /* 0x000ea20008000800 */
[----:B------:R-:W3:Y:S01]  /*0190*/  LDCU UR15, c[0x0][0x3b0] ;  /* 0x00007600ff0f77ac */ /* 0x000ee20008000800 */
[----:B------:R-:W4:Y:S01]  /*01a0*/  LDCU.64 UR22, c[0x0][0x3c0] ;  /* 0x00007800ff1677ac */ /* 0x000f220008000a00 */
[----:B0-----:R-:W-:Y:S01]  /*01b0*/  ISETP.NE.U32.AND P0, PT, RZ, UR10, PT ;  /* 0x0000000aff007c0c */ /* 0x001fe2000bf05070 */
[----:B------:R-:W0:Y:S03]  /*01c0*/  LDCU.64 UR12, c[0x0][0x388] ;  /* 0x00007100ff0c77ac */ /* 0x000e260008000a00 */
[----:B------:R-:W-:Y:S01]  /*01d0*/  ISETP.NE.AND.EX P0, PT, RZ, UR11, PT, P0 ;  /* 0x0000000bff007c0c */ /* 0x000fe2000bf05300 */
[----:B------:R-:W0:Y:S01]  /*01e0*/  LDCU.64 UR20, c[0x0][0x3a0] ;  /* 0x00007400ff1477ac */ /* 0x000e220008000a00 */
[----:B------:R-:W0:Y:S01]  /*01f0*/  LDCU.128 UR16, c[0x0][0x390] ;  /* 0x00007200ff1077ac */ /* 0x000e220008000c00 */
[----:B-1234-:R-:W-:-:S12]  /*0200*/  UIMAD UR5, UR6, UR5, URZ ;  /* 0x00000005060572a4 */ /* 0x01efd8000f8e02ff */
.L_x_2:
[C---:B------:R-:W-:Y:S01]  /*0210*/  IMAD.SHL.U32 R8, R3.reuse, 0x4, RZ ;  /* 0x0000000403087824 */ /* 0x040fe200078e00ff */
[----:B------:R-:W-:-:S04]  /*0220*/  SHF.L.U64.HI R16, R3, 0x2, R2 ;  /* 0x0000000203107819 */ /* 0x000fc80000010202 */
[C---:B0-----:R-:W-:Y:S02]  /*0230*/  IADD3 R10, P3, PT, R8.reuse, UR16, RZ ;  /* 0x00000010080a7c10 */ /* 0x041fe4000ff7e0ff */
[C---:B------:R-:W-:Y:S02]  /*0240*/  IADD3 R6, P2, PT, R8.reuse, UR12, RZ ;  /* 0x0000000c08067c10 */ /* 0x040fe4000ff5e0ff */
[----:B------:R-:W-:Y:S02]  /*0250*/  IADD3 R4, P1, PT, R8, UR22, RZ ;  /* 0x0000001608047c10 */ /* 0x000fe4000ff3e0ff */
[C---:B------:R-:W-:Y:S02]  /*0260*/  IADD3.X R11, PT, PT, R16.reuse, UR17, RZ, P3, !PT ;  /* 0x00000011100b7c10 */ /* 0x040fe40009ffe4ff */
[C---:B------:R-:W-:Y:S02]  /*0270*/  IADD3.X R7, PT, PT, R16.reuse, UR13, RZ, P2, !PT ;  /* 0x0000000d10077c10 */ /* 0x040fe400097fe4ff */
[----:B------:R-:W-:Y:S01]  /*0280*/  IADD3.X R5, PT, PT, R16, UR23, RZ, P1, !PT ;  /* 0x0000001710057c10 */ /* 0x000fe20008ffe4ff */
[----:B------:R-:W2:Y:S04]  /*0290*/  LDG.E R10, desc[UR8][R10.64] ;  /* 0x000000080a0a7981 */ /* 0x000ea8000c1e1900 */
[----:B------:R-:W3:Y:S04]  /*02a0*/  LDG.E R6, desc[UR8][R6.64] ;  /* 0x0000000806067981 */ /* 0x000ee8000c1e1900 */
[----:B------:R-:W4:Y:S01]  /*02b0*/  LDG.E R9, desc[UR8][R4.64] ;  /* 0x0000000804097981 */ /* 0x000f22000c1e1900 */
[----:B--2---:R-:W-:-:S02]  /*02c0*/  HADD2.F32 R14, -RZ, R10.H0_H0 ;  /* 0x2000000aff0e7230 */ /* 0x004fc40000004100 */
[----:B------:R-:W-:Y:S02]  /*02d0*/  HADD2.F32 R15, -RZ, R10.H1_H1 ;  /* 0x3000000aff0f7230 */ /* 0x000fe40000004100 */
[--C-:B---3--:R-:W-:Y:S02]  /*02e0*/  HADD2.F32 R12, -RZ, R6.reuse.H0_H0 ;  /* 0x20000006ff0c7230 */ /* 0x108fe40000004100 */
[----:B------:R-:W-:Y:S02]  /*02f0*/  HADD2.F32 R13, -RZ, R6.H1_H1 ;  /* 0x30000006ff0d7230 */ /* 0x000fe40000004100 */
[--C-:B----4-:R-:W-:Y:S02]  /*0300*/  HADD2.F32 R17, -RZ, R9.reuse.H0_H0 ;  /* 0x20000009ff117230 */ /* 0x110fe40000004100 */
[----:B------:R-:W-:Y:S02]  /*0310*/  HADD2.F32 R18, -RZ, R9.H1_H1 ;  /* 0x30000009ff127230 */ /* 0x000fe40000004100 */
[----:B------:R-:W-:Y:S01]  /*0320*/  FMUL R9, R14, UR15 ;  /* 0x0000000f0e097c20 */ /* 0x000fe20008400000 */
[----:B------:R-:W-:Y:S01]  /*0330*/  FMUL R14, R15, UR15 ;  /* 0x0000000f0f0e7c20 */ /* 0x000fe20008400000 */
[----:B------:R-:W-:Y:S01]  /*0340*/  FFMA R7, R17, UR14, R12 ;  /* 0x0000000e11077c23 */ /* 0x000fe2000800000c */
[----:B------:R-:W-:-:S03]  /*0350*/  FFMA R13, R18, UR14, R13 ;  /* 0x0000000e120d7c23 */ /* 0x000fc6000800000d */
[C---:B-----5:R-:W-:Y:S01]  /*0360*/  FFMA R10, R0.reuse, R7, R9 ;  /* 0x00000007000a7223 */ /* 0x060fe20000000009 */
[----:B------:R-:W-:-:S03]  /*0370*/  FFMA R13, R0, R13, R14 ;  /* 0x0000000d000d7223 */ /* 0x000fc6000000000e */
[----:B------:R-:W-:Y:S01]  /*0380*/  FFMA R6, R10, UR15, R10 ;  /* 0x0000000f0a067c23 */ /* 0x000fe2000800000a */
[----:B------:R-:W-:-:S03]  /*0390*/  FFMA R7, R13, UR15, R13 ;  /* 0x0000000f0d077c23 */ /* 0x000fc6000800000d */
[----:B------:R-:W-:Y:S01]  /*03a0*/  FADD R20, -R9, R6 ;  /* 0x0000000609147221 */ /* 0x000fe20000000100 */
[----:B------:R-:W-:Y:S01]  /*03b0*/  FADD R11, -R14, R7 ;  /* 0x000000070e0b7221 */ /* 0x000fe20000000100 */
[C---:B------:R-:W-:Y:S02]  /*03c0*/  IADD3 R6, P1, PT, R8.reuse, UR20, RZ ;  /* 0x0000001408067c10 */ /* 0x040fe4000ff3e0ff */
[----:B------:R-:W-:Y:S01]  /*03d0*/  @P0 FADD R12, R17, -R20 ;  /* 0x80000014110c0221 */ /* 0x000fe20000000000 */
[----:B------:R-:W-:Y:S01]  /*03e0*/  IADD3 R8, P2, PT, R8, UR18, RZ ;  /* 0x0000001208087c10 */ /* 0x000fe2000ff5e0ff */
[----:B------:R-:W-:Y:S01]  /*03f0*/  @P0 FADD R15, R18, -R11 ;  /* 0x8000000b120f0221 */ /* 0x000fe20000000000 */
[C---:B------:R-:W-:Y:S02]  /*0400*/  IADD3.X R7, PT, PT, R16.reuse, UR21, RZ, P1, !PT ;  /* 0x0000001510077c10 */ /* 0x040fe40008ffe4ff */
[----:B------:R-:W-:Y:S02]  /*0410*/  F2FP.F16.F32.PACK_AB R13, R13, R10 ;  /* 0x0000000a0d0d723e */ /* 0x000fe400000000ff */
[----:B------:R-:W-:-:S02]  /*0420*/  IADD3.X R9, PT, PT, R16, UR19, RZ, P2, !PT ;  /* 0x0000001310097c10 */ /* 0x000fc400097fe4ff */
[----:B------:R-:W-:Y:S02]  /*0430*/  F2FP.F16.F32.PACK_AB R11, R11, R20 ;  /* 0x000000140b0b723e */ /* 0x000fe400000000ff */
[----:B------:R-:W-:Y:S02]  /*0440*/  @P0 F2FP.F16.F32.PACK_AB R15, R15, R12 ;  /* 0x0000000c0f0f023e */ /* 0x000fe400000000ff */
[----:B------:R-:W-:Y:S01]  /*0450*/  IADD3 R3, P1, PT, R3, UR5, RZ ;  /* 0x0000000503037c10 */ /* 0x000fe2000ff3e0ff */
[----:B------:R1:W-:Y:S04]  /*0460*/  STG.E desc[UR8][R6.64], R13 ;  /* 0x0000000d06007986 */ /* 0x0003e8000c101908 */
[----:B------:R1:W-:Y:S01]  /*0470*/  STG.E desc[UR8][R8.64], R11 ;  /* 0x0000000b08007986 */ /* 0x0003e2000c101908 */
[----:B------:R-:W-:Y:S01]  /*0480*/  IMAD.X R2, RZ, RZ, R2, P1 ;  /* 0x000000ffff027224 */ /* 0x000fe200008e0602 */
[----:B------:R-:W-:-:S02]  /*0490*/  ISETP.GE.U32.AND P1, PT, R3, UR4, PT ;  /* 0x0000000403007c0c */ /* 0x000fc4000bf26070 */
[----:B------:R1:W-:Y:S02]  /*04a0*/  @P0 STG.E desc[UR8][R4.64], R15 ;  /* 0x0000000f04000986 */ /* 0x0003e4000c101908 */
[----:B------:R-:W-:-:S13]  /*04b0*/  ISETP.GE.U32.AND.EX P1, PT, R2, UR7, PT, P1 ;  /* 0x0000000702007c0c */ /* 0x000fda000bf26110 */
[----:B-1----:R-:W-:Y:S05]  /*04c0*/  @!P1 BRA `(.L_x_2) ;  /* 0xfffffffc00509947 */ /* 0x002fea000383ffff */
[----:B------:R-:W-:Y:S05]  /*04d0*/  BSYNC.RECONVERGENT B0 ;  /* 0x0000000000007941 */ /* 0x000fea0003800200 */
.L_x_1:
[----:B------:R-:W-:Y:S05]  /*04e0*/  EXIT ;  /* 0x000000000000794d */ /* 0x000fea0003800000 */
.L_x_0:
        /* <DEDUP_REMOVED lines=15> */
.L_x_4:
[C---:B------:R-:W-:Y:S01]  /*05e0*/  IMAD.SHL.U32 R15, R3.reuse, 0x4, RZ ;  /* 0x00000004030f7824 */ /* 0x040fe200078e00ff */
[----:B------:R-:W-:-:S04]  /*05f0*/  SHF.L.U64.HI R17, R3, 0x2, R2 ;  /* 0x0000000203117819 */ /* 0x000fc80000010202 */
[C---:B01----:R-:W-:Y:S02]  /*0600*/  IADD3 R6, P2, PT, R15.reuse, UR14, RZ ;  /* 0x0000000e0f067c10 */ /* 0x043fe4000ff5e0ff */
        /* <DEDUP_REMOVED lines=9> */
[----:B------:R-:W-:Y:S01]  /*06a0*/  HADD2.F32 R12, -RZ, R6.H1_H1 ;  /* 0x30000006ff0c7230 */ /* 0x000fe20000004100 */
[C---:B------:R-:W-:Y:S01]  /*06b0*/  IADD3 R6, P1, PT, R15.reuse, UR18, RZ ;  /* 0x000000120f067c10 */ /* 0x040fe2000ff3e0ff */
[--C-:B---3--:R-:W-:Y:S02]  /*06c0*/  HADD2.F32 R13, -RZ, R8.reuse.H0_H0 ;  /* 0x20000008ff0d7230 */ /* 0x108fe40000004100 */
[----:B------:R-:W-:Y:S01]  /*06d0*/  HADD2.F32 R14, -RZ, R8.H1_H1 ;  /* 0x30000008ff0e7230 */ /* 0x000fe20000004100 */
[----:B------:R-:W-:Y:S01]  /*06e0*/  IADD3 R8, P2, PT, R15, UR22, RZ ;  /* 0x000000160f087c10 */ /* 0x000fe2000ff5e0ff */
[--C-:B----4-:R-:W-:Y:S02]  /*06f0*/  HADD2.F32 R16, -RZ, R10.reuse.H0_H0 ;  /* 0x2000000aff107230 */ /* 0x110fe40000004100 */
[----:B------:R-:W-:Y:S01]  /*0700*/  FMUL R13, R13, UR17 ;  /* 0x000000110d0d7c20 */ /* 0x000fe20008400000 */
[----:B------:R-:W-:Y:S02]  /*0710*/  HADD2.F32 R19, -RZ, R10.H1_H1 ;  /* 0x3000000aff137230 */ /* 0x000fe40000004100 */
[----:B------:R-:W-:Y:S01]  /*0720*/  FMUL R14, R14, UR17 ;  /* 0x000000110e0e7c20 */ /* 0x000fe20008400000 */
[----:B------:R-:W-:Y:S01]  /*0730*/  IADD3.X R9, PT, PT, R17, UR23, RZ, P2, !PT ;  /* 0x0000001711097c10 */ /* 0x000fe200097fe4ff */
[----:B------:R-:W-:Y:S01]  /*0740*/  FFMA R11, R16, UR16, R11 ;  /* 0x00000010100b7c23 */ /* 0x000fe2000800000b */
[----:B------:R-:W-:-:S03]  /*0750*/  FFMA R7, R19, UR16, R12 ;  /* 0x0000001013077c23 */ /* 0x000fc6000800000c */
[C---:B-----5:R-:W-:Y:S01]  /*0760*/  FFMA R11, R0.reuse, R11, R13 ;  /* 0x0000000b000b7223 */ /* 0x060fe2000000000d */
[----:B------:R-:W-:Y:S01]  /*0770*/  FFMA R14, R0, R7, R14 ;  /* 0x00000007000e7223 */ /* 0x000fe2000000000e */
[----:B------:R-:W-:Y:S02]  /*0780*/  IADD3.X R7, PT, PT, R17, UR19, RZ, P1, !PT ;  /* 0x0000001311077c10 */ /* 0x000fe40008ffe4ff */
[----:B------:R-:W-:Y:S01]  /*0790*/  @P0 FADD R10, R16, -R11 ;  /* 0x8000000b100a0221 */ /* 0x000fe20000000000 */
[----:B------:R-:W-:Y:S01]  /*07a0*/  IADD3 R3, P1, PT, R3, UR5, RZ ;  /* 0x0000000503037c10 */ /* 0x000fe2000ff3e0ff */
[----:B------:R-:W-:Y:S01]  /*07b0*/  @P0 FADD R13, R19, -R14 ;  /* 0x8000000e130d0221 */ /* 0x000fe20000000000 */
[----:B------:R-:W-:-:S03]  /*07c0*/  F2FP.F16.F32.PACK_AB R11, R14, R11 ;  /* 0x0000000b0e0b723e */ /* 0x000fc600000000ff */
[----:B------:R-:W-:Y:S01]  /*07d0*/  IMAD.X R2, RZ, RZ, R2, P1 ;  /* 0x000000ffff027224 */ /* 0x000fe200008e0602 */
[----:B------:R-:W-:Y:S01]  /*07e0*/  @P0 F2FP.F16.F32.PACK_AB R13, R13, R10 ;  /* 0x0000000a0d0d023e */ /* 0x000fe200000000ff */
[----:B------:R1:W-:Y:S01]  /*07f0*/  STG.E desc[UR8][R6.64], R11 ;  /* 0x0000000b06007986 */ /* 0x0003e2000c101908 */
[----:B------:R-:W-:-:S03]  /*0800*/  ISETP.GE.U32.AND P1, PT, R3, UR4, PT ;  /* 0x0000000403007c0c */ /* 0x000fc6000bf26070 */
[----:B------:R1:W-:Y:S01]  /*0810*/  STG.E desc[UR8][R8.64], R11 ;  /* 0x0000000b08007986 */ /* 0x0003e2000c101908 */
[----:B------:R-:W-:-:S03]  /*0820*/  ISETP.GE.U32.AND.EX P1, PT, R2, UR7, PT, P1 ;  /* 0x0000000702007c0c */ /* 0x000fc6000bf26110 */
[----:B------:R1:W-:Y:S10]  /*0830*/  @P0 STG.E desc[UR8][R4.64], R13 ;  /* 0x0000000d04000986 */ /* 0x0003f4000c101908 */
[----:B------:R-:W-:Y:S05]  /*0840*/  @!P1 BRA `(.L_x_4) ;  /* 0xfffffffc00649947 */ /* 0x000fea000383ffff */
[----:B------:R-:W-:Y:S05]  /*0850*/  BSYNC.RECONVERGENT B0 ;  /* 0x0000000000007941 */ /* 0x000fea0003800200 */
.L_x_3:
[----:B------:R-:W-:Y:S05]  /*0860*/  EXIT ;  /* 0x000000000000794d */ /* 0x000fea0003800000 */
.L_x_5:
[----:B------:R-:W-:-:S00]  /*0870*/  BRA `(.L_x_5) ;  /* 0xfffffffc00fc7947 */ /* 0x000fc0000383ffff */
[----:B------:R-:W-:-:S00]  /*0880*/  NOP ;  /* 0x0000000000007918 */ /* 0x000fc00000000000 */
[----:B------:R-:W-:-:S00]  /*0890*/  NOP ;  /* 0x0000000000007918 */ /* 0x000fc00000000000 */
[----:B------:R-:W-:-:S00]  /*08a0*/  NOP ;  /* 0x0000000000007918 */ /* 0x000fc00000000000 */
[----:B------:R-:W-:-:S00]  /*08b0*/  NOP ;  /* 0x0000000000007918 */ /* 0x000fc00000000000 */
[----:B------:R-:W-:-:S00]  /*08c0*/  NOP ;  /* 0x0000000000007918 */ /* 0x000fc00000000000 */
[----:B------:R-:W-:-:S00]  /*08d0*/  NOP ;  /* 0x0000000000007918 */ /* 0x000fc00000000000 */
[----:B------:R-:W-:-:S00]  /*08e0*/  NOP ;  /* 0x0000000000007918 */ /* 0x000fc00000000000 */
[----:B------:R-:W-:-:S00]  /*08f0*/  NOP ;  /* 0x0000000000007918 */ /* 0x000fc00000000000 */
.L_x_16:


//--------------------- .text._ZN6caffe279_GLOBAL__N__55_tmpxft_00007524_00000000_7_fp16_momentum_sgd_op_cpp1_ii_8083ef1b21FP16MomentumSGDKernelEiPK7__half2S3_PS1_S4_PKffbfS4_ --------------------------
	.section	.text._ZN6caffe279_GLOBAL__N__55_tmpxft_00007524_00000000_7_fp16_momentum_sgd_op_cpp1_ii_8083ef1b21FP16MomentumSGDKernelEiPK7__half2S3_PS1_S4_PKffbfS4_,"ax",@progbits
	.align	128
        .global         _ZN6caffe279_GLOBAL__N__55_tmpxft_00007524_00000000_7_fp16_momentum_sgd_op_cpp1_ii_8083ef1b21FP16MomentumSGDKernelEiPK7__half2S3_PS1_S4_PKffbfS4_
        .type           _ZN6caffe279_GLOBAL__N__55_tmpxft_00007524_00000000_7_fp16_momentum_sgd_op_cpp1_ii_8083ef1b21FP16MomentumSGDKernelEiPK7__half2S3_PS1_S4_PKffbfS4_,@function
        .size           _ZN6caffe279_GLOBAL__N__55_tmpxft_00007524_00000000_7_fp16_momentum_sgd_op_cpp1_ii_8083ef1b21FP16MomentumSGDKernelEiPK7__half2S3_PS1_S4_PKffbfS4_,(.L_x_17 - _ZN6caffe279_GLOBAL__N__55_tmpxft_00007524_00000000_7_fp16_momentum_sgd_op_cpp1_ii_8083ef1b21FP16MomentumSGDKernelEiPK7__half2S3_PS1_S4_PKffbfS4_)
        .other          _ZN6caffe279_GLOBAL__N__55_tmpxft_00007524_00000000_7_fp16_momentum_sgd_op_cpp1_ii_8083ef1b21FP16MomentumSGDKernelEiPK7__half2S3_PS1_S4_PKffbfS4_,@"STO_CUDA_ENTRY STV_DEFAULT"
_ZN6caffe279_GLOBAL__N__55_tmpxft_00007524_00000000_7_fp16_momentum_sgd_op_cpp1_ii_8083ef1b21FP16MomentumSGDKernelEiPK7__half2S3_PS1_S4_PKffbfS4_:
.text._ZN6caffe279_GLOBAL__N__55_tmpxft_00007524_00000000_7_fp16_momentum_sgd_op_cpp1_ii_8083ef1b21FP16MomentumSGDKernelEiPK7__half2S3_PS1_S4_PKffbfS4_:
[----:B------:R-:W-:Y:S08]  /*0000*/  LDC R1, c[0x0][0x37c] ;  /* 0x0000df00ff017b82 */ /* 0x000ff00000000800 */
[----:B------:R-:W0:Y:S01]  /*0010*/  LDC.64 R2, c[0x0][0x3a8] ;  /* 0x0000ea00ff027b82 */ /* 0x000e220000000a00 */
[----:B------:R-:W0:Y:S01]  /*0020*/  LDCU.64 UR6, c[0x0][0x358] ;  /* 0x00006b00ff0677ac */ /* 0x000e220008000a00 */
[----:B------:R-:W1:Y:S01]  /*0030*/  S2R R0, SR_CTAID.X ;  /* 0x0000000000007919 */ /* 0x000e620000002500 */
[----:B------:R-:W2:Y:S01]  /*0040*/  LDCU.U8 UR4, c[0x0][0x3b4] ;  /* 0x00007680ff0477ac */ /* 0x000ea20008000000 */
[----:B------:R-:W1:Y:S04]  /*0050*/  S2R R7, SR_TID.X ;  /* 0x0000000000077919 */ /* 0x000e680000002100 */
[----:B------:R-:W3:Y:S01]  /*0060*/  LDC R12, c[0x0][0x380] ;  /* 0x0000e000ff0c7b82 */ /* 0x000ee20000000800 */
[----:B------:R-:W1:Y:S01]  /*0070*/  LDCU UR5, c[0x0][0x360] ;  /* 0x00006c00ff0577ac */ /* 0x000e620008000800 */
[----:B------:R-:W4:Y:S01]  /*0080*/  LDCU UR8, c[0x0][0x3b0] ;  /* 0x00007600ff0877ac */ /* 0x000f220008000800 */
[----:B------:R-:W5:Y:S01]  /*0090*/  LDCU UR9, c[0x0][0x3b8] ;  /* 0x00007700ff0977ac */ /* 0x000f620008000800 */
[----:B0-----:R5:W4:Y:S01]  /*00a0*/  LDG.E R4, desc[UR6][R2.64] ;  /* 0x0000000602047981 */ /* 0x001b22000c1e1900 */
[----:B--2---:R-:W-:-:S04]  /*00b0*/  UPRMT UR4, UR4, 0x8880, URZ ;  /* 0x0000888004047896 */ /* 0x004fc800080000ff */
[----:B------:R-:W-:Y:S01]  /*00c0*/  UPRMT UR4, UR4, 0x7710, URZ ;  /* 0x0000771004047896 */ /* 0x000fe200080000ff */
[----:B---3--:R-:W-:-:S03]  /*00d0*/  LEA.HI R5, R12, R12, RZ, 0x1 ;  /* 0x0000000c0c057211 */ /* 0x008fc600078f08ff */
[----:B------:R-:W-:Y:S01]  /*00e0*/  ULOP3.LUT UP0, URZ, UR4, 0xff, URZ, 0xc0, !UPT ;  /* 0x000000ff04ff7892 */ /* 0x000fe2000f80c0ff */
[----:B-----5:R-:W-:Y:S02]  /*00f0*/  F2FP.F16.F32.PACK_AB R2, RZ, UR9 ;  /* 0x00000009ff027c3e */ /* 0x020fe400080000ff */
[----:B------:R-:W-:Y:S01]  /*0100*/  SHF.R.S32.HI R3, RZ, 0x1, R5 ;  /* 0x00000001ff037819 */ /* 0x000fe20000011405 */
[----:B-1----:R-:W-:Y:S02]  /*0110*/  IMAD R0, R0, UR5, R7 ;  /* 0x0000000500007c24 */ /* 0x002fe4000f8e0207 */
[----:B----4-:R-:W-:Y:S01]  /*0120*/  IMAD.U32 R7, RZ, RZ, UR8 ;  /* 0x00000008ff077e24 */ /* 0x010fe2000f8e00ff */
[----:B------:R-:W-:Y:S01]  /*0130*/  SHF.R.S32.HI R6, RZ, 0x1f, R3 ;  /* 0x0000001fff067819 */ /* 0x000fe20000011403 */
[----:B------:R-:W-:-:S03]  /*0140*/  IMAD.MOV.U32 R5, RZ, RZ, RZ ;  /* 0x000000ffff057224 */ /* 0x000fc600078e00ff */
[----:B------:R-:W-:Y:S01]  /*0150*/  F2FP.F16.F32.PACK_AB R4, R7, R4 ;  /* 0x000000040704723e */ /* 0x000fe200000000ff */
[----:B------:R-:W-:Y:S06]  /*0160*/  BRA.U !UP0, `(.L_x_6) ;  /* 0x0000000508487547 */ /* 0x000fec000b800000 */
[----:B------:R-:W-:-:S04]  /*0170*/  ISETP.GE.U32.AND P0, PT, R0, R3, PT ;  /* 0x000000030000720c */ /* 0x000fc80003f06070 */
[----:B------:R-:W-:-:S13]  /*0180*/  ISETP.GE.U32.AND.EX P0, PT, R5, R6, PT, P0 ;  /* 0x000000060500720c */ /* 0x000fda0003f06100 */
[----:B------:R-:W-:Y:S05]  /*0190*/  @P0 EXIT ;  /* 0x000000000000094d */ /* 0x000fea0003800000 */
[----:B------:R-:W0:Y:S01]  /*01a0*/  LDC.64 R8, c[0x0][0x3c0] ;  /* 0x0000f000ff087b82 */ /* 0x000e220000000a00 */
[----:B------:R-:W1:Y:S01]  /*01b0*/  LDCU.64 UR8, c[0x0][0x3c0] ;  /* 0x00007800ff0877ac */ /* 0x000e620008000a00 */
[----:B------:R-:W-:Y:S01]  /*01c0*/  VIADD R7, R12, 0xffffffff ;  /* 0xffffffff0c077836 */ /* 0x000fe20000000000 */
[----:B------:R-:W-:Y:S01]  /*01d0*/  BSSY.RECONVERGENT B0, `(.L_x_7) ;  /* 0x000004a000007945 */ /* 0x000fe20003800200 */
[----:B------:R-:W2:Y:S04]  /*01e0*/  LDCU UR4, c[0x0][0x370] ;  /* 0x00006e00ff0477ac */ /* 0x000ea80008000800 */
[----:B------:R-:W3:Y:S01]  /*01f0*/  LDC.64 R10, c[0x0][0x3a0] ;  /* 0x0000e800ff0a7b82 */ /* 0x000ee20000000a00 */
[----:B------:R-:W4:Y:S01]  /*0200*/  LDCU.64 UR18, c[0x0][0x3c0] ;  /* 0x00007800ff1277ac */ /* 0x000f220008000a00 */
[----:B------:R-:W0:Y:S01]  /*0210*/  LDCU.64 UR10, c[0x0][0x388] ;  /* 0x00007100ff0a77ac */ /* 0x000e220008000a00 */
[----:B------:R-:W0:Y:S01]  /*0220*/  LDCU.64 UR16, c[0x0][0x3a0] ;  /* 0x00007400ff1077ac */ /* 0x000e220008000a00 */
[----:B-1----:R-:W-:Y:S01]  /*0230*/  ISETP.NE.U32.AND P0, PT, RZ, UR8, PT ;  /* 0x00000008ff007c0c */ /* 0x002fe2000bf05070 */
[----:B------:R-:W1:Y:S03]  /*0240*/  LDCU.128 UR12, c[0x0][0x390] ;  /* 0x00007200ff0c77ac */ /* 0x000e660008000c00 */
[----:B------:R-:W-:Y:S01]  /*0250*/  ISETP.NE.AND.EX P0, PT, RZ, UR9, PT, P0 ;  /* 0x00000009ff007c0c */ /* 0x000fe2000bf05300 */
[----:B0-----:R-:W-:Y:S01]  /*0260*/  IMAD.WIDE R8, R7, 0x2, R8 ;  /* 0x0000000207087825 */ /* 0x001fe200078e0208 */
[----:B--2---:R-:W-:-:S03]  /*0270*/  UIMAD UR4, UR5, UR4, URZ ;  /* 0x00000004050472a4 */ /* 0x004fc6000f8e02ff */
[----:B-1-34-:R-:W-:-:S09]  /*0280*/  IMAD.WIDE R10, R7, 0x2, R10 ;  /* 0x00000002070a7825 */ /* 0x01afd200078e020a */
.L_x_10:
[C---:B0-----:R-:W-:Y:S01]  /*0290*/  IMAD.SHL.U32 R23, R0.reuse, 0x4, RZ ;  /* 0x0000000400177824 */ /* 0x041fe200078e00ff */
[----:B------:R-:W-:-:S04]  /*02a0*/  SHF.L.U64.HI R22, R0, 0x2, R5 ;  /* 0x0000000200167819 */ /* 0x000fc80000010205 */
[C---:B------:R-:W-:Y:S02]  /*02b0*/  IADD3 R18, P2, PT, R23.reuse, UR10, RZ ;  /* 0x0000000a17127c10 */ /* 0x040fe4000ff5e0ff */
[----:B------:R-:W-:Y:S02]  /*02c0*/  IADD3 R12, P1, PT, R23, UR18, RZ ;  /* 0x00000012170c7c10 */ /* 0x000fe4000ff3e0ff */
[C---:B-1----:R-:W-:Y:S02]  /*02d0*/  IADD3.X R19, PT, PT, R22.reuse, UR11, RZ, P2, !PT ;  /* 0x0000000b16137c10 */ /* 0x042fe400097fe4ff */
[----:B--2---:R-:W-:-:S03]  /*02e0*/  IADD3.X R13, PT, PT, R22, UR19, RZ, P1, !PT ;  /* 0x00000013160d7c10 */ /* 0x004fc60008ffe4ff */
[----:B------:R-:W2:Y:S04]  /*02f0*/  LDG.E R18, desc[UR6][R18.64] ;  /* 0x0000000612127981 */ /* 0x000ea8000c1e1900 */
[----:B------:R-:W2:Y:S01]  /*0300*/  LDG.E R21, desc[UR6][R12.64] ;  /* 0x000000060c157981 */ /* 0x000ea2000c1e1900 */
[C---:B------:R-:W-:Y:S02]  /*0310*/  IADD3 R14, P1, PT, R23.reuse, UR14, RZ ;  /* 0x0000000e170e7c10 */ /* 0x040fe4000ff3e0ff */
[----:B------:R-:W-:Y:S02]  /*0320*/  IADD3 R16, P2, PT, R23, UR12, RZ ;  /* 0x0000000c17107c10 */ /* 0x000fe4000ff5e0ff */
[C---:B------:R-:W-:Y:S02]  /*0330*/  IADD3.X R15, PT, PT, R22.reuse, UR15, RZ, P1, !PT ;  /* 0x0000000f160f7c10 */ /* 0x040fe40008ffe4ff */
[----:B------:R-:W-:Y:S01]  /*0340*/  IADD3.X R17, PT, PT, R22, UR13, RZ, P2, !PT ;  /* 0x0000000d16117c10 */ /* 0x000fe200097fe4ff */
[----:B--2---:R-:W-:-:S05]  /*0350*/  HFMA2 R21, R2.H0_H0, R21, R18 ;  /* 0x0000001502157231 */ /* 0x004fca0000000812 */
[----:B------:R0:W-:Y:S04]  /*0360*/  STG.E desc[UR6][R14.64], R21 ;  /* 0x000000150e007986 */ /* 0x0001e8000c101906 */
[----:B------:R1:W2:Y:S01]  /*0370*/  LDG.E R17, desc[UR6][R16.64] ;  /* 0x0000000610117981 */ /* 0x0002a2000c1e1900 */
[----:B------:R-:W-:-:S04]  /*0380*/  IADD3 R18, P1, PT, R23, UR16, RZ ;  /* 0x0000001017127c10 */ /* 0x000fc8000ff3e0ff */
[----:B------:R-:W-:Y:S01]  /*0390*/  IADD3.X R19, PT, PT, R22, UR17, RZ, P1, !PT ;  /* 0x0000001116137c10 */ /* 0x000fe20008ffe4ff */
[----:B-1----:R-:W1:Y:S01]  /*03a0*/  LDC R16, c[0x0][0x380] ;  /* 0x0000e000ff107b82 */ /* 0x002e620000000800 */
[----:B--2---:R-:W-:-:S04]  /*03b0*/  HMUL2 R17, R4.H1_H1, R17 ;  /* 0x0000001104117232 */ /* 0x004fc80000000c00 */
[----:B------:R-:W-:-:S04]  /*03c0*/  HFMA2 R20, R4.H0_H0, R21, R17 ;  /* 0x0000001504147231 */ /* 0x000fc80000000811 */
[----:B------:R-:W-:Y:S01]  /*03d0*/  HFMA2 R23, R20, R4.H1_H1, R20 ;  /* 0x3000000414177231 */ /* 0x000fe20000000014 */
[----:B------:R0:W-:Y:S03]  /*03e0*/  STG.E desc[UR6][R18.64], R20 ;  /* 0x0000001412007986 */ /* 0x0001e6000c101906 */
[----:B------:R-:W-:-:S05]  /*03f0*/  HFMA2 R23, R23, 1, 1, -R17 ;  /* 0x3c003c0017177831 */ /* 0x000fca0000100011 */
[----:B------:R0:W-:Y:S04]  /*0400*/  STG.E desc[UR6][R14.64], R23 ;  /* 0x000000170e007986 */ /* 0x0001e8000c101906 */
[----:B------:R-:W2:Y:S01]  /*0410*/  @P0 LDG.E R22, desc[UR6][R12.64] ;  /* 0x000000060c160981 */ /* 0x000ea2000c1e1900 */
[----:B-1----:R-:W-:Y:S01]  /*0420*/  LOP3.LUT R16, R16, 0x1, RZ, 0xc0, !PT ;  /* 0x0000000110107812 */ /* 0x002fe200078ec0ff */
[----:B------:R-:W-:Y:S01]  /*0430*/  BSSY.RECONVERGENT B1, `(.L_x_8) ;  /* 0x0000022000017945 */ /* 0x000fe20003800200 */
[----:B------:R-:W-:Y:S02]  /*0440*/  ISETP.EQ.U32.AND P4, PT, R0, RZ, PT ;  /* 0x000000ff0000720c */ /* 0x000fe40003f82070 */
[----:B------:R-:W-:Y:S02]  /*0450*/  ISETP.NE.U32.AND P2, PT, R16, 0x1, PT ;  /* 0x000000011000780c */ /* 0x000fe40003f45070 */
[----:B------:R-:W-:-:S02]  /*0460*/  IADD3 R0, P3, PT, R0, UR4, RZ ;  /* 0x0000000400007c10 */ /* 0x000fc4000ff7e0ff */
[----:B------:R-:W-:Y:S02]  /*0470*/  ISETP.EQ.AND.EX P2, PT, R5, RZ, !P2, P4 ;  /* 0x000000ff0500720c */ /* 0x000fe40005742340 */
[----:B------:R-:W-:Y:S01]  /*0480*/  ISETP.GE.U32.AND P1, PT, R0, R3, PT ;  /* 0x000000030000720c */ /* 0x000fe20003f26070 */
[----:B------:R-:W-:-:S05]  /*0490*/  IMAD.X R5, RZ, RZ, R5, P3 ;  /* 0x000000ffff057224 */ /* 0x000fca00018e0605 */
[----:B------:R-:W-:Y:S01]  /*04a0*/  ISETP.GE.U32.AND.EX P1, PT, R5, R6, PT, P1 ;  /* 0x000000060500720c */ /* 0x000fe20003f26110 */
[----:B--2---:R-:W-:-:S05]  /*04b0*/  @P0 HADD2 R17, R22, -R23 ;  /* 0x8000001716110230 */ /* 0x004fca0000000000 */
[----:B------:R0:W-:Y:S01]  /*04c0*/  @P0 STG.E desc[UR6][R12.64], R17 ;  /* 0x000000110c000986 */ /* 0x0001e2000c101906 */
[----:B------:R-:W-:Y:S06]  /*04d0*/  @!P2 BRA `(.L_x_9) ;  /* 0x00000000005ca947 */ /* 0x000fec0003800000 */
[----:B0-----:R-:W0:Y:S01]  /*04e0*/  LDC.64 R16, c[0x0][0x388] ;  /* 0x0000e200ff107b82 */ /* 0x001e220000000a00 */
[----:B------:R-:W2:Y:S07]  /*04f0*/  LDG.E.U16 R19, desc[UR6][R8.64] ;  /* 0x0000000608137981 */ /* 0x000eae000c1e1500 */
[----:B------:R-:W1:Y:S08]  /*0500*/  LDC.64 R14, c[0x0][0x398] ;  /* 0x0000e600ff0e7b82 */ /* 0x000e700000000a00 */
[----:B------:R-:W3:Y:S01]  /*0510*/  LDC.64 R12, c[0x0][0x390] ;  /* 0x0000e400ff0c7b82 */ /* 0x000ee20000000a00 */
[----:B0-----:R-:W-:-:S06]  /*0520*/  IMAD.WIDE R16, R7, 0x2, R16 ;  /* 0x0000000207107825 */ /* 0x001fcc00078e0210 */
[----:B------:R-:W2:Y:S01]  /*0530*/  LDG.E.U16 R16, desc[UR6][R16.64] ;  /* 0x0000000610107981 */ /* 0x000ea2000c1e1500 */
[----:B-1----:R-:W-:-:S04]  /*0540*/  IMAD.WIDE R14, R7, 0x2, R14 ;  /* 0x00000002070e7825 */ /* 0x002fc800078e020e */
[----:B---3--:R-:W-:-:S04]  /*0550*/  IMAD.WIDE R12, R7, 0x2, R12 ;  /* 0x00000002070c7825 */ /* 0x008fc800078e020c */
[----:B--2---:R-:W-:-:S05]  /*0560*/  HFMA2 R19, R2.H0_H0, R19.H0_H0, R16.H0_H0 ;  /* 0x2000001302137231 */ /* 0x004fca0000040810 */
[----:B------:R-:W-:-:S05]  /*0570*/  PRMT R17, R19, 0x7610, R17 ;  /* 0x0000761013117816 */ /* 0x000fca0000000011 */
[----:B------:R1:W-:Y:S04]  /*0580*/  STG.E.U16 desc[UR6][R14.64], R17 ;  /* 0x000000110e007986 */ /* 0x0003e8000c101506 */
[----:B------:R-:W2:Y:S02]  /*0590*/  LDG.E.U16 R13, desc[UR6][R12.64] ;  /* 0x000000060c0d7981 */ /* 0x000ea4000c1e1500 */
[----:B--2---:R-:W-:-:S04]  /*05a0*/  HMUL2 R13, R4.H1_H1, R13.H0_H0 ;  /* 0x2000000d040d7232 */ /* 0x004fc80000000c00 */
[----:B------:R-:W-:-:S04]  /*05b0*/  HFMA2 R19, R4.H0_H0, R19.H0_H0, R13.H0_H0 ;  /* 0x2000001304137231 */ /* 0x000fc8000004080d */
[----:B------:R-:W-:-:S04]  /*05c0*/  HFMA2 R16, R19.H0_H0, R4.H1_H1, R19.H0_H0 ;  /* 0x3000000413107231 */ /* 0x000fc80000040813 */
[----:B------:R-:W-:Y:S01]  /*05d0*/  HADD2 R16, R16.H0_H0, -R13.H0_H0 ;  /* 0xa000000d10107230 */ /* 0x000fe20000000800 */
[----:B------:R1:W-:Y:S04]  /*05e0*/  STG.E.U16 desc[UR6][R10.64], R19 ;  /* 0x000000130a007986 */ /* 0x0003e8000c101506 */
[----:B------:R1:W-:Y:S01]  /*05f0*/  STG.E.U16 desc[UR6][R14.64], R16 ;  /* 0x000000100e007986 */ /* 0x0003e2000c101506 */
[----:B------:R-:W-:Y:S05]  /*0600*/  @!P0 BRA `(.L_x_9) ;  /* 0x0000000000108947 */ /* 0x000fea0003800000 */
[----:B------:R-:W0:Y:S02]  /*0610*/  LDC.64 R12, c[0x0][0x3c0] ;  /* 0x0000f000ff0c7b82 */ /* 0x000e240000000a00 */
[----:B0-----:R-:W2:Y:S02]  /*0620*/  LDG.E.U16 R13, desc[UR6][R12.64] ;  /* 0x000000060c0d7981 */ /* 0x001ea4000c1e1500 */
[----:B--2---:R-:W-:-:S05]  /*0630*/  HADD2 R13, R13.H0_H0, -R16.H0_H0 ;  /* 0xa00000100d0d7230 */ /* 0x004fca0000000800 */
[----:B------:R2:W-:Y:S02]  /*0640*/  STG.E.U16 desc[UR6][R8.64], R13 ;  /* 0x0000000d08007986 */ /* 0x0005e4000c101506 */
.L_x_9:
[----:B------:R-:W-:Y:S05]  /*0650*/  BSYNC.RECONVERGENT B1 ;  /* 0x0000000000017941 */ /* 0x000fea0003800200 */
.L_x_8:
[----:B------:R-:W-:Y:S05]  /*0660*/  @!P1 BRA `(.L_x_10) ;  /* 0xfffffffc00089947 */ /* 0x000fea000383ffff */
[----:B------:R-:W-:Y:S05]  /*0670*/  BSYNC.RECONVERGENT B0 ;  /* 0x0000000000007941 */ /* 0x000fea0003800200 */
.L_x_7:
[----:B------:R-:W-:Y:S05]  /*0680*/  EXIT ;  /* 0x000000000000794d */ /* 0x000fea0003800000 */
.L_x_6:
        /* <DEDUP_REMOVED lines=10> */
[----:B------:R-:W0:Y:S06]  /*0730*/  LDCU.64 UR12, c[0x0][0x388] ;  /* 0x00007100ff0c77ac */ /* 0x000e2c0008000a00 */
[----:B------:R-:W4:Y:S01]  /*0740*/  LDC R22, c[0x0][0x380] ;  /* 0x0000e000ff167b82 */ /* 0x000f220000000800 */
[----:B------:R-:W0:Y:S01]  /*0750*/  LDCU.64 UR14, c[0x0][0x3a0] ;  /* 0x00007400ff0e77ac */ /* 0x000e220008000a00 */
[----:B-1----:R-:W-:Y:S01]  /*0760*/  ISETP.NE.U32.AND P0, PT, RZ, UR8, PT ;  /* 0x00000008ff007c0c */ /* 0x002fe2000bf05070 */
[----:B------:R-:W1:Y:S03]  /*0770*/  LDCU.128 UR16, c[0x0][0x390] ;  /* 0x00007200ff1077ac */ /* 0x000e660008000c00 */
[----:B------:R-:W-:Y:S01]  /*0780*/  ISETP.NE.AND.EX P0, PT, RZ, UR9, PT, P0 ;  /* 0x00000009ff007c0c */ /* 0x000fe2000bf05300 */
[----:B0-----:R-:W-:Y:S01]  /*0790*/  IMAD.WIDE R8, R7, 0x2, R8 ;  /* 0x0000000207087825 */ /* 0x001fe200078e0208 */
[----:B--2---:R-:W-:-:S03]  /*07a0*/  UIMAD UR4, UR5, UR4, URZ ;  /* 0x00000004050472a4 */ /* 0x004fc6000f8e02ff */
[----:B-1-3--:R-:W-:-:S09]  /*07b0*/  IMAD.WIDE R10, R7, 0x2, R10 ;  /* 0x00000002070a7825 */ /* 0x00afd200078e020a */
.L_x_14:
[C---:B0-----:R-:W-:Y:S01]  /*07c0*/  IMAD.SHL.U32 R18, R0.reuse, 0x4, RZ ;  /* 0x0000000400127824 */ /* 0x041fe200078e00ff */
[----:B------:R-:W-:-:S04]  /*07d0*/  SHF.L.U64.HI R23, R0, 0x2, R5 ;  /* 0x0000000200177819 */ /* 0x000fc80000010205 */
[C---:B------:R-:W-:Y:S02]  /*07e0*/  IADD3 R20, P2, PT, R18.reuse, UR12, RZ ;  /* 0x0000000c12147c10 */ /* 0x040fe4000ff5e0ff */
[----:B--2-4-:R-:W-:Y:S02]  /*07f0*/  IADD3 R12, P1, PT, R18, UR10, RZ ;  /* 0x0000000a120c7c10 */ /* 0x014fe4000ff3e0ff */
[C---:B-1----:R-:W-:Y:S02]  /*0800*/  IADD3.X R21, PT, PT, R23.reuse, UR13, RZ, P2, !PT ;  /* 0x0000000d17157c10 */ /* 0x042fe400097fe4ff */
[----:B------:R-:W-:-:S03]  /*0810*/  IADD3.X R13, PT, PT, R23, UR11, RZ, P1, !PT ;  /* 0x0000000b170d7c10 */ /* 0x000fc60008ffe4ff */
        /* <DEDUP_REMOVED lines=8> */
[----:B------:R-:W2:Y:S01]  /*08a0*/  LDG.E R17, desc[UR6][R16.64] ;  /* 0x0000000610117981 */ /* 0x000ea2000c1e1900 */
[----:B------:R-:W-:-:S04]  /*08b0*/  IADD3 R18, P1, PT, R18, UR14, RZ ;  /* 0x0000000e12127c10 */ /* 0x000fc8000ff3e0ff */
[----:B------:R-:W-:Y:S01]  /*08c0*/  IADD3.X R19, PT, PT, R23, UR15, RZ, P1, !PT ;  /* 0x0000000f17137c10 */ /* 0x000fe20008ffe4ff */
[----:B--2---:R-:W-:-:S04]  /*08d0*/  HMUL2 R17, R4.H1_H1, R17 ;  /* 0x0000001104117232 */ /* 0x004fc80000000c00 */
[----:B------:R-:W-:-:S05]  /*08e0*/  HFMA2 R23, R4.H0_H0, R21, R17 ;  /* 0x0000001504177231 */ /* 0x000fca0000000811 */
[----:B------:R0:W-:Y:S04]  /*08f0*/  STG.E desc[UR6][R18.64], R23 ;  /* 0x0000001712007986 */ /* 0x0001e8000c101906 */
[----:B------:R0:W-:Y:S04]  /*0900*/  STG.E desc[UR6][R14.64], R23 ;  /* 0x000000170e007986 */ /* 0x0001e8000c101906 */
[----:B------:R-:W2:Y:S01]  /*0910*/  @P0 LDG.E R20, desc[UR6][R12.64] ;  /* 0x000000060c140981 */ /* 0x000ea2000c1e1900 */
[----:B------:R-:W-:Y:S01]  /*0920*/  LOP3.LUT R24, R22, 0x1, RZ, 0xc0, !PT ;  /* 0x0000000116187812 */ /* 0x000fe200078ec0ff */
[----:B------:R-:W-:Y:S01]  /*0930*/  BSSY.RECONVERGENT B1, `(.L_x_12) ;  /* 0x000001f000017945 */ /* 0x000fe20003800200 */
[----:B------:R-:W-:-:S02]  /*0940*/  ISETP.EQ.U32.AND P1, PT, R0, RZ, PT ;  /* 0x000000ff0000720c */ /* 0x000fc40003f22070 */
[----:B------:R-:W-:Y:S02]  /*0950*/  ISETP.NE.U32.AND P2, PT, R24, 0x1, PT ;  /* 0x000000011800780c */ /* 0x000fe40003f45070 */
[----:B------:R-:W-:Y:S02]  /*0960*/  IADD3 R0, P3, PT, R0, UR4, RZ ;  /* 0x0000000400007c10 */ /* 0x000fe4000ff7e0ff */
[----:B------:R-:W-:Y:S02]  /*0970*/  ISETP.EQ.AND.EX P1, PT, R5, RZ, !P2, P1 ;  /* 0x000000ff0500720c */ /* 0x000fe40005722310 */
[----:B------:R-:W-:Y:S01]  /*0980*/  ISETP.GE.U32.AND P2, PT, R0, R3, PT ;  /* 0x000000030000720c */ /* 0x000fe20003f46070 */
[----:B------:R-:W-:-:S05]  /*0990*/  IMAD.X R5, RZ, RZ, R5, P3 ;  /* 0x000000ffff057224 */ /* 0x000fca00018e0605 */
[----:B------:R-:W-:Y:S01]  /*09a0*/  ISETP.GE.U32.AND.EX P2, PT, R5, R6, PT, P2 ;  /* 0x000000060500720c */ /* 0x000fe20003f46120 */
[----:B--2---:R-:W-:-:S05]  /*09b0*/  @P0 HFMA2 R17, R20, 1, 1, -R23 ;  /* 0x3c003c0014110831 */ /* 0x004fca0000100017 */
[----:B------:R0:W-:Y:S01]  /*09c0*/  @P0 STG.E desc[UR6][R12.64], R17 ;  /* 0x000000110c000986 */ /* 0x0001e2000c101906 */
[----:B------:R-:W-:Y:S06]  /*09d0*/  @!P1 BRA `(.L_x_13) ;  /* 0x0000000000509947 */ /* 0x000fec0003800000 */
[----:B0-----:R-:W0:Y:S08]  /*09e0*/  LDC.64 R14, c[0x0][0x388] ;  /* 0x0000e200ff0e7b82 */ /* 0x001e300000000a00 */
[----:B------:R-:W1:Y:S01]  /*09f0*/  LDC.64 R12, c[0x0][0x3c0] ;  /* 0x0000f000ff0c7b82 */ /* 0x000e620000000a00 */
[----:B0-----:R-:W-:-:S07]  /*0a00*/  IMAD.WIDE R16, R7, 0x2, R14 ;  /* 0x0000000207107825 */ /* 0x001fce00078e020e */
[----:B------:R-:W0:Y:S01]  /*0a10*/  LDC.64 R14, c[0x0][0x398] ;  /* 0x0000e600ff0e7b82 */ /* 0x000e220000000a00 */
[----:B------:R-:W2:Y:S01]  /*0a20*/  LDG.E.U16 R16, desc[UR6][R16.64] ;  /* 0x0000000610107981 */ /* 0x000ea2000c1e1500 */
[----:B-1----:R-:W-:-:S05]  /*0a30*/  IMAD.WIDE R12, R7, 0x2, R12 ;  /* 0x00000002070c7825 */ /* 0x002fca00078e020c */
[----:B------:R-:W2:Y:S01]  /*0a40*/  LDG.E.U16 R19, desc[UR6][R12.64] ;  /* 0x000000060c137981 */ /* 0x000ea2000c1e1500 */
[----:B0-----:R-:W-:-:S04]  /*0a50*/  IMAD.WIDE R14, R7, 0x2, R14 ;  /* 0x00000002070e7825 */ /* 0x001fc800078e020e */
[----:B--2---:R-:W-:-:S05]  /*0a60*/  HFMA2 R19, R2.H0_H0, R19.H0_H0, R16.H0_H0 ;  /* 0x2000001302137231 */ /* 0x004fca0000040810 */
[----:B------:R1:W-:Y:S04]  /*0a70*/  STG.E.U16 desc[UR6][R14.64], R19 ;  /* 0x000000130e007986 */ /* 0x0003e8000c101506 */
[----:B------:R-:W2:Y:S02]  /*0a80*/  LDG.E.U16 R21, desc[UR6][R8.64] ;  /* 0x0000000608157981 */ /* 0x000ea4000c1e1500 */
[----:B--2---:R-:W-:-:S04]  /*0a90*/  HMUL2 R21, R4.H1_H1, R21.H0_H0 ;  /* 0x2000001504157232 */ /* 0x004fc80000000c00 */
[----:B------:R-:W-:-:S05]  /*0aa0*/  HFMA2 R21, R4.H0_H0, R19.H0_H0, R21.H0_H0 ;  /* 0x2000001304157231 */ /* 0x000fca0000040815 */
[----:B------:R-:W-:Y:S01]  /*0ab0*/  PRMT R16, R21, 0x7610, R16 ;  /* 0x0000761015107816 */ /* 0x000fe20000000010 */
[----:B------:R1:W-:Y:S04]  /*0ac0*/  STG.E.U16 desc[UR6][R10.64], R21 ;  /* 0x000000150a007986 */ /* 0x0003e8000c101506 */
[----:B------:R1:W-:Y:S01]  /*0ad0*/  STG.E.U16 desc[UR6][R14.64], R16 ;  /* 0x000000100e007986 */ /* 0x0003e2000c101506 */
[----:B------:R-:W-:Y:S05]  /*0ae0*/  @!P0 BRA `(.L_x_13) ;  /* 0x00000000000c8947 */ /* 0x000fea0003800000 */
[----:B-1----:R-:W2:Y:S02]  /*0af0*/  LDG.E.U16 R14, desc[UR6][R12.64] ;  /* 0x000000060c0e7981 */ /* 0x002ea4000c1e1500 */
[----:B--2---:R-:W-:-:S05]  /*0b00*/  HADD2 R14, R14.H0_H0, -R21.H0_H0 ;  /* 0xa00000150e0e7230 */ /* 0x004fca0000000800 */
[----:B------:R2:W-:Y:S02]  /*0b10*/  STG.E.U16 desc[UR6][R12.64], R14 ;  /* 0x0000000e0c007986 */ /* 0x0005e4000c101506 */
.L_x_13:
[----:B------:R-:W-:Y:S05]  /*0b20*/  BSYNC.RECONVERGENT B1 ;  /* 0x0000000000017941 */ /* 0x000fea0003800200 */
.L_x_12:
[----:B------:R-:W-:Y:S05]  /*0b30*/  @!P2 BRA `(.L_x_14) ;  /* 0xfffffffc0020a947 */ /* 0x000fea000383ffff */
[----:B------:R-:W-:Y:S05]  /*0b40*/  BSYNC.RECONVERGENT B0 ;  /* 0x0000000000007941 */ /* 0x000fea0003800200 */
.L_x_11:
[----:B------:R-:W-:Y:S05]  /*0b50*/  EXIT ;  /* 0x000000000000794d */ /* 0x000fea0003800000 */
.L_x_15:
        /* <DEDUP_REMOVED lines=10> */
.L_x_17:


//--------------------- .nv.shared.reserved.0     --------------------------
	.section	.nv.shared.reserved.0,"aw",@nobits
	.weak		__nv_reservedSMEM_offset_0_alias
	.size		__nv_reservedSMEM_offset_0_alias, 0, 64
	.other		__nv_reservedSMEM_offset_0_alias,@"STO_CUDA_RESERVED_SHARED STV_DEFAULT"
__nv_reservedSMEM_offset_0_alias:
	.zero		0
	.zero		64


//--------------------- .nv.global                --------------------------
	.section	.nv.global,"aw",@nobits
	.align	8
.nv.global:
	.type		_ZTVN10__cxxabiv120__function_type_infoE,@object
	.size		_ZTVN10__cxxabiv120__function_type_infoE,(_ZTVN10__cxxabiv120__si_class_type_infoE - _ZTVN10__cxxabiv120__function_type_infoE)
_ZTVN10__cxxabiv120__function_type_infoE:
	.zero		8
	.type		_ZTVN10__cxxabiv120__si_class_type_infoE,@object
	.size		_ZTVN10__cxxabiv120__si_class_type_infoE,(_ZTTNSt7__cxx1119basic_ostringstreamIcSt11char_traitsIcESaIcEEE - _ZTVN10__cxxabiv120__si_class_type_infoE)
_ZTVN10__cxxabiv120__si_class_type_infoE:
	.zero		8
	.type		_ZTTNSt7__cxx1119basic_ostringstreamIcSt11char_traitsIcESaIcEEE,@object
	.size		_ZTTNSt7__cxx1119basic_ostringstreamIcSt11char_traitsIcESaIcEEE,(_ZTVN10__cxxabiv117__class_type_infoE - _ZTTNSt7__cxx1119basic_ostringstreamIcSt11char_traitsIcESaIcEEE)
_ZTTNSt7__cxx1119basic_ostringstreamIcSt11char_traitsIcESaIcEEE:
	.zero		8
	.type		_ZTVN10__cxxabiv117__class_type_infoE,@object
	.size		_ZTVN10__cxxabiv117__class_type_infoE,(_ZTTSo - _ZTVN10__cxxabiv117__class_type_infoE)
_ZTVN10__cxxabiv117__class_type_infoE:
	.zero		8
	.type		_ZTTSo,@object
	.size		_ZTTSo,(_ZTVN10__cxxabiv119__pointer_type_infoE - _ZTTSo)
_ZTTSo:
	.zero		8
	.type		_ZTVN10__cxxabiv119__pointer_type_infoE,@object
	.size		_ZTVN10__cxxabiv119__pointer_type_infoE,(_ZTVSt9basic_iosIcSt11char_traitsIcEE - _ZTVN10__cxxabiv119__pointer_type_infoE)
_ZTVN10__cxxabiv119__pointer_type_infoE:
	.zero		8
	.type		_ZTVSt9basic_iosIcSt11char_traitsIcEE,@object
	.size		_ZTVSt9basic_iosIcSt11char_traitsIcEE,(_ZTVN3c105ErrorE - _ZTVSt9basic_iosIcSt11char_traitsIcEE)
_ZTVSt9basic_iosIcSt11char_traitsIcEE:
	.zero		32
	.type		_ZTVN3c105ErrorE,@object
	.size		_ZTVN3c105ErrorE,(_ZTVSt15basic_streambufIcSt11char_traitsIcEE - _ZTVN3c105ErrorE)
_ZTVN3c105ErrorE:
	.zero		40
	.type		_ZTVSt15basic_streambufIcSt11char_traitsIcEE,@object
	.size		_ZTVSt15basic_streambufIcSt11char_traitsIcEE,(_ZTVNSt7__cxx1115basic_stringbufIcSt11char_traitsIcESaIcEEE - _ZTVSt15basic_streambufIcSt11char_traitsIcEE)
_ZTVSt15basic_streambufIcSt11char_traitsIcEE:
	.zero		128
	.type		_ZTVNSt7__cxx1115basic_stringbufIcSt11char_traitsIcESaIcEEE,@object
	.size		_ZTVNSt7__cxx1115basic_stringbufIcSt11char_traitsIcESaIcEEE,(_ZTVN6caffe28OperatorINS_11CUDAContextEEE - _ZTVNSt7__cxx1115basic_stringbufIcSt11char_traitsIcESaIcEEE)
_ZTVNSt7__cxx1115basic_stringbufIcSt11char_traitsIcESaIcEEE:
	.zero		128
	.type		_ZTVN6caffe28OperatorINS_11CUDAContextEEE,@object
	.size		_ZTVN6caffe28OperatorINS_11CUDAContextEEE,(_ZTVN6caffe223FP16MomentumSGDUpdateOpIN3c104HalfENS_11CUDAContextEEE - _ZTVN6caffe28OperatorINS_11CUDAContextEEE)
_ZTVN6caffe28OperatorINS_11CUDAContextEEE:
	.zero		136
	.type		_ZTVN6caffe223FP16MomentumSGDUpdateOpIN3c104HalfENS_11CUDAContextEEE,@object
	.size		_ZTVN6caffe223FP16MomentumSGDUpdateOpIN3c104HalfENS_11CUDAContextEEE,(.L_11 - _ZTVN6caffe223FP16MomentumSGDUpdateOpIN3c104HalfENS_11CUDAContextEEE)
_ZTVN6caffe223FP16MomentumSGDUpdateOpIN3c104HalfENS_11CUDAContextEEE:
	.zero		136
.L_11:


//--------------------- .nv.constant0._ZN6caffe279_GLOBAL__N__55_tmpxft_00007524_00000000_7_fp16_momentum_sgd_op_cpp1_ii_8083ef1b25FP16MomentumSGDFP32KernelEiPK7__half2S3_PS1_S4_PKffbfS4_ --------------------------
	.section	.nv.constant0._ZN6caffe279_GLOBAL__N__55_tmpxft_00007524_00000000_7_fp16_momentum_sgd_op_cpp1_ii_8083ef1b25FP16MomentumSGDFP32KernelEiPK7__half2S3_PS1_S4_PKffbfS4_,"a",@progbits
	.sectionflags	@""
	.align	4
.nv.constant0._ZN6caffe279_GLOBAL__N__55_tmpxft_00007524_00000000_7_fp16_momentum_sgd_op_cpp1_ii_8083ef1b25FP16MomentumSGDFP32KernelEiPK7__half2S3_PS1_S4_PKffbfS4_:
	.zero		968


//--------------------- .nv.constant0._ZN6caffe279_GLOBAL__N__55_tmpxft_00007524_00000000_7_fp16_momentum_sgd_op_cpp1_ii_8083ef1b21FP16MomentumSGDKernelEiPK7__half2S3_PS1_S4_PKffbfS4_ --------------------------
	.section	.nv.constant0._ZN6caffe279_GLOBAL__N__55_tmpxft_00007524_00000000_7_fp16_momentum_sgd_op_cpp1_ii_8083ef1b21FP16MomentumSGDKernelEiPK7__half2S3_PS1_S4_PKffbfS4_,"a",@progbits
	.sectionflags	@""
	.align	4
.nv.constant0._ZN6caffe279_GLOBAL__N__55_tmpxft_00007524_00000000_7_fp16_momentum_sgd_op_cpp1_ii_8083ef1b21FP16MomentumSGDKernelEiPK7__half2S3_PS1_S4_PKffbfS4_:
	.zero		968


//--------------------- SYMBOLS --------------------------

	.type		.nv.reservedSmem.offset0,@object
	.size		.nv.reservedSmem.offset0,0x4
